	.target	sm_100a

	.elftype	@"ET_EXEC"


//--------------------- .note.nv.tkinfo           --------------------------
	.section	.note.nv.tkinfo,"",@"SHT_NOTE"
	.sectionflags	@"SHF_NOTE_NV_TKINFO"
	.tkinfo
        /*0018*/ 	.word	0x00000081
        /*0030*/ 	.string	""
        /*0030*/ 	.string	"ptxas-blackwell"
        /*0030*/ 	.string	"Cuda compilation tools, release 12.9, V12.9.86"
        /*0030*/ 	.string	"Build cuda_12.9.r12.9/compiler.36037853_0"
        /*0030*/ 	.string	"-v  -suppress-debug-info  -lineinfo  -arch sm_100a "



//--------------------- .note.nv.cuver            --------------------------
	.section	.note.nv.cuver,"",@"SHT_NOTE"
	.sectionflags	@"SHF_NOTE_NV_CUVER"
        /*0018*/ 	.short	0x0001
        /*001a*/ 	.short	0x0064
        /*001c*/ 	.short	0x0001
        /*001e*/ 	.short	0x0000
        /*0020*/ 	.short	0x0001
        /*0022*/ 	.short	0x0000


//--------------------- .nv.info                  --------------------------
	.section	.nv.info,"",@"SHT_CUDA_INFO"
	.align	4


	//----- nvinfo : EIATTR_REGCOUNT
	.align		4
        /*0000*/ 	.byte	0x04, 0x2f
        /*0002*/ 	.short	(.L_4 - .L_3)
	.align		4
.L_3:
        /*0004*/ 	.word	index@(gluon_tcgen05)
        /*0008*/ 	.word	0x00000027


	//----- nvinfo : EIATTR_FRAME_SIZE
	.align		4
.L_4:
        /*000c*/ 	.byte	0x04, 0x11
        /*000e*/ 	.short	(.L_6 - .L_5)
	.align		4
.L_5:
        /*0010*/ 	.word	index@($__internal_2_$__cuda_sm10x_tcgen05_guardrail_trap_unallocated_columns_being_dealloced)
        /*0014*/ 	.word	0x00000000


	//----- nvinfo : EIATTR_FRAME_SIZE
	.align		4
.L_6:
        /*0018*/ 	.byte	0x04, 0x11
        /*001a*/ 	.short	(.L_8 - .L_7)
	.align		4
.L_7:
        /*001c*/ 	.word	index@($__internal_1_$__cuda_sm10x_tcgen05_guardrail_trap_phase_invalid_during_alloc)
        /*0020*/ 	.word	0x00000000


	//----- nvinfo : EIATTR_FRAME_SIZE
	.align		4
.L_8:
        /*0024*/ 	.byte	0x04, 0x11
        /*0026*/ 	.short	(.L_10 - .L_9)
	.align		4
.L_9:
        /*0028*/ 	.word	index@($__internal_0_$__cuda_sm10x_tcgen05_guardrail_trap_col_being_dealloced_not_returned_by_alloc)
        /*002c*/ 	.word	0x00000000


	//----- nvinfo : EIATTR_FRAME_SIZE
	.align		4
.L_10:
        /*0030*/ 	.byte	0x04, 0x11
        /*0032*/ 	.short	(.L_12 - .L_11)
	.align		4
.L_11:
        /*0034*/ 	.word	index@(gluon_tcgen05)
        /*0038*/ 	.word	0x00000000


	//----- nvinfo : EIATTR_MIN_STACK_SIZE
	.align		4
.L_12:
        /*003c*/ 	.byte	0x04, 0x12
        /*003e*/ 	.short	(.L_14 - .L_13)
	.align		4
.L_13:
        /*0040*/ 	.word	index@(gluon_tcgen05)
        /*0044*/ 	.word	0x00000000
.L_14:


//--------------------- .nv.info.gluon_tcgen05    --------------------------
	.section	.nv.info.gluon_tcgen05,"",@"SHT_CUDA_INFO"
	.sectionflags	@""
	.align	4


	//----- nvinfo : EIATTR_CUDA_API_VERSION
	.align		4
        /*0000*/ 	.byte	0x04, 0x37
        /*0002*/ 	.short	(.L_16 - .L_15)
.L_15:
        /*0004*/ 	.word	0x00000081


	//----- nvinfo : EIATTR_KPARAM_INFO
	.align		4
.L_16:
        /*0008*/ 	.byte	0x04, 0x17
        /*000a*/ 	.short	(.L_18 - .L_17)
.L_17:
        /*000c*/ 	.word	0x00000000
        /*0010*/ 	.short	0x000a
        /*0012*/ 	.short	0x0048
        /*0014*/ 	.byte	0x00, 0xf4, 0x21, 0x00


	//----- nvinfo : EIATTR_KPARAM_INFO
	.align		4
.L_18:
        /*0018*/ 	.byte	0x04, 0x17
        /*001a*/ 	.short	(.L_20 - .L_19)
.L_19:
        /*001c*/ 	.word	0x00000000
        /*0020*/ 	.short	0x0009
        /*0022*/ 	.short	0x0040
        /*0024*/ 	.byte	0x00, 0xf4, 0x21, 0x00


	//----- nvinfo : EIATTR_KPARAM_INFO
	.align		4
.L_20:
        /*0028*/ 	.byte	0x04, 0x17
        /*002a*/ 	.short	(.L_22 - .L_21)
.L_21:
        /*002c*/ 	.word	0x00000000
        /*0030*/ 	.short	0x0008
        /*0032*/ 	.short	0x0038
        /*0034*/ 	.byte	0x00, 0xf0, 0x21, 0x00


	//----- nvinfo : EIATTR_KPARAM_INFO
	.align		4
.L_22:
        /*0038*/ 	.byte	0x04, 0x17
        /*003a*/ 	.short	(.L_24 - .L_23)
.L_23:
        /*003c*/ 	.word	0x00000000
        /*0040*/ 	.short	0x0007
        /*0042*/ 	.short	0x0030
        /*0044*/ 	.byte	0x00, 0xf0, 0x21, 0x00


	//----- nvinfo : EIATTR_KPARAM_INFO
	.align		4
.L_24:
        /*0048*/ 	.byte	0x04, 0x17
        /*004a*/ 	.short	(.L_26 - .L_25)
.L_25:
        /*004c*/ 	.word	0x00000000
        /*0050*/ 	.short	0x0006
        /*0052*/ 	.short	0x0028
        /*0054*/ 	.byte	0x00, 0xf0, 0x21, 0x00


	//----- nvinfo : EIATTR_KPARAM_INFO
	.align		4
.L_26:
        /*0058*/ 	.byte	0x04, 0x17
        /*005a*/ 	.short	(.L_28 - .L_27)
.L_27:
        /*005c*/ 	.word	0x00000000
        /*0060*/ 	.short	0x0005
        /*0062*/ 	.short	0x0020
        /*0064*/ 	.byte	0x00, 0xf0, 0x11, 0x00


	//----- nvinfo : EIATTR_KPARAM_INFO
	.align		4
.L_28:
        /*0068*/ 	.byte	0x04, 0x17
        /*006a*/ 	.short	(.L_30 - .L_29)
.L_29:
        /*006c*/ 	.word	0x00000000
        /*0070*/ 	.short	0x0004
        /*0072*/ 	.short	0x001c
        /*0074*/ 	.byte	0x00, 0xf0, 0x11, 0x00


	//----- nvinfo : EIATTR_KPARAM_INFO
	.align		4
.L_30:
        /*0078*/ 	.byte	0x04, 0x17
        /*007a*/ 	.short	(.L_32 - .L_31)
.L_31:
        /*007c*/ 	.word	0x00000000
        /*0080*/ 	.short	0x0003
        /*0082*/ 	.short	0x0018
        /*0084*/ 	.byte	0x00, 0xf0, 0x11, 0x00


	//----- nvinfo : EIATTR_KPARAM_INFO
	.align		4
.L_32:
        /*0088*/ 	.byte	0x04, 0x17
        /*008a*/ 	.short	(.L_34 - .L_33)
.L_33:
        /*008c*/ 	.word	0x00000000
        /*0090*/ 	.short	0x0002
        /*0092*/ 	.short	0x0010
        /*0094*/ 	.byte	0x00, 0xf4, 0x21, 0x00


	//----- nvinfo : EIATTR_KPARAM_INFO
	.align		4
.L_34:
        /*0098*/ 	.byte	0x04, 0x17
        /*009a*/ 	.short	(.L_36 - .L_35)
.L_35:
        /*009c*/ 	.word	0x00000000
        /*00a0*/ 	.short	0x0001
        /*00a2*/ 	.short	0x0008
        /*00a4*/ 	.byte	0x00, 0xf4, 0x21, 0x00


	//----- nvinfo : EIATTR_KPARAM_INFO
	.align		4
.L_36:
        /*00a8*/ 	.byte	0x04, 0x17
        /*00aa*/ 	.short	(.L_38 - .L_37)
.L_37:
        /*00ac*/ 	.word	0x00000000
        /*00b0*/ 	.short	0x0000
        /*00b2*/ 	.short	0x0000
        /*00b4*/ 	.byte	0x00, 0xf4, 0x21, 0x00


	//----- nvinfo : EIATTR_AT_ENTRY_FRAGMENTS
	.align		4
.L_38:
        /*00b8*/ 	.byte	0x04, 0x4f
        /*00ba*/ 	.short	(.L_40 - .L_39)


	//   ....[0]....
.L_39:
        /*00bc*/ 	.word	0x00000004


	//----- nvinfo : EIATTR_RESERVED_SMEM_USED
	.align		4
.L_40:
        /*00c0*/ 	.byte	0x01, 0x41
	.zero		2


	//----- nvinfo : EIATTR_SPARSE_MMA_MASK
	.align		4
        /*00c4*/ 	.byte	0x03, 0x50
        /*00c6*/ 	.short	0x0000


	//----- nvinfo : EIATTR_TCGEN05_1CTA_USED
	.align		4
        /*00c8*/ 	.byte	0x01, 0x51
	.zero		2


	//----- nvinfo : EIATTR_MAXREG_COUNT
	.align		4
        /*00cc*/ 	.byte	0x03, 0x1b
        /*00ce*/ 	.short	0x00ff


	//----- nvinfo : EIATTR_NUM_BARRIERS
	.align		4
        /*00d0*/ 	.byte	0x02, 0x4c
        /*00d2*/ 	.byte	0x01
	.zero		1


	//----- nvinfo : EIATTR_INT_WARP_WIDE_INSTR_OFFSETS
	.align		4
        /*00d4*/ 	.byte	0x04, 0x31
        /*00d6*/ 	.short	(.L_42 - .L_41)


	//   ....[0]....
.L_41:
        /*00d8*/ 	.word	0x00001730


	//   ....[1]....
        /*00dc*/ 	.word	0x00001750


	//   ....[2]....
        /*00e0*/ 	.word	0x000017d0


	//   ....[3]....
        /*00e4*/ 	.word	0x000018f0


	//   ....[4]....
        /*00e8*/ 	.word	0x00001900


	//   ....[5]....
        /*00ec*/ 	.word	0x00001910


	//   ....[6]....
        /*00f0*/ 	.word	0x00001920


	//   ....[7]....
        /*00f4*/ 	.word	0x00001bd0


	//   ....[8]....
        /*00f8*/ 	.word	0x00001be0


	//   ....[9]....
        /*00fc*/ 	.word	0x00001d00


	//   ....[10]....
        /*0100*/ 	.word	0x00001d10


	//   ....[11]....
        /*0104*/ 	.word	0x00001d60


	//   ....[12]....
        /*0108*/ 	.word	0x00001da0


	//   ....[13]....
        /*010c*/ 	.word	0x00001f30


	//   ....[14]....
        /*0110*/ 	.word	0x00001f40


	//   ....[15]....
        /*0114*/ 	.word	0x00002170


	//   ....[16]....
        /*0118*/ 	.word	0x00002180


	//   ....[17]....
        /*011c*/ 	.word	0x000024f0


	//   ....[18]....
        /*0120*/ 	.word	0x00002540


	//----- nvinfo : EIATTR_COOP_GROUP_MASK_REGIDS
	.align		4
.L_42:
        /*0124*/ 	.byte	0x04, 0x29
        /*0126*/ 	.short	(.L_44 - .L_43)


	//   ....[0]....
.L_43:
        /*0128*/ 	.word	0xffffffff


	//   ....[1]....
        /*012c*/ 	.word	0xffffffff


	//   ....[2]....
        /*0130*/ 	.word	0xffffffff


	//   ....[3]....
        /*0134*/ 	.word	0xffffffff


	//   ....[4]....
        /*0138*/ 	.word	0xffffffff


	//   ....[5]....
        /*013c*/ 	.word	0xffffffff


	//   ....[6]....
        /*0140*/ 	.word	0xffffffff


	//   ....[7]....
        /*0144*/ 	.word	0xffffffff


	//   ....[8]....
        /*0148*/ 	.word	0xffffffff


	//   ....[9]....
        /*014c*/ 	.word	0xffffffff


	//----- nvinfo : EIATTR_COOP_GROUP_INSTR_OFFSETS
	.align		4
.L_44:
        /*0150*/ 	.byte	0x04, 0x28
        /*0152*/ 	.short	(.L_46 - .L_45)


	//   ....[0]....
.L_45:
        /*0154*/ 	.word	0x00000050


	//   ....[1]....
        /*0158*/ 	.word	0x00000310


	//   ....[2]....
        /*015c*/ 	.word	0x00000500


	//   ....[3]....
        /*0160*/ 	.word	0x000009c0


	//   ....[4]....
        /*0164*/ 	.word	0x00000b00


	//   ....[5]....
        /*0168*/ 	.word	0x00000fb0


	//   ....[6]....
        /*016c*/ 	.word	0x000010f0


	//   ....[7]....
        /*0170*/ 	.word	0x000015e0


	//   ....[8]....
        /*0174*/ 	.word	0x00002380


	//   ....[9]....
        /*0178*/ 	.word	0x000025f0


	//----- nvinfo : EIATTR_VRC_CTA_INIT_COUNT
	.align		4
.L_46:
        /*017c*/ 	.byte	0x02, 0x4a
        /*017e*/ 	.byte	0x80
	.zero		1


	//----- nvinfo : EIATTR_MBARRIER_INSTR_OFFSETS
	.align		4
        /*0180*/ 	.byte	0x04, 0x39
        /*0182*/ 	.short	(.L_48 - .L_47)


	//   ....[0]....
.L_47:
        /*0184*/ 	.word	0x000017f0
        /*0188*/ 	.word	0x000000ff
        /*018c*/ 	.word	0x00006000
        /*0190*/ 	.short	0x0100
        /*0192*/ 	.byte	0x08
	.zero		1


	//   ....[1]....
        /*0194*/ 	.word	0x00001800
        /*0198*/ 	.word	0x000000ff
        /*019c*/ 	.word	0x00006010
        /*01a0*/ 	.short	0x0100
        /*01a2*/ 	.byte	0x08
	.zero		1


	//   ....[2]....
        /*01a4*/ 	.word	0x00001a90
        /*01a8*/ 	.word	0x000000ff
        /*01ac*/ 	.word	0x00006000
        /*01b0*/ 	.short	0x010a
        /*01b2*/ 	.byte	0x08
	.zero		1


	//   ....[3]....
        /*01b4*/ 	.word	0x00001c30
        /*01b8*/ 	.word	0x000000ff
        /*01bc*/ 	.word	0x00006010
        /*01c0*/ 	.short	0x010a
        /*01c2*/ 	.byte	0x08
	.zero		1


	//   ....[4]....
        /*01c4*/ 	.word	0x00001e10
        /*01c8*/ 	.word	0x000000ff
        /*01cc*/ 	.word	0x00006000
        /*01d0*/ 	.short	0x010a
        /*01d2*/ 	.byte	0x08
	.zero		1


	//   ....[5]....
        /*01d4*/ 	.word	0x00001f80
        /*01d8*/ 	.word	0x000000ff
        /*01dc*/ 	.word	0x00006010
        /*01e0*/ 	.short	0x010a
        /*01e2*/ 	.byte	0x08
	.zero		1


	//   ....[6]....
        /*01e4*/ 	.word	0x00002010
        /*01e8*/ 	.word	0x000000ff
        /*01ec*/ 	.word	0x00006000
        /*01f0*/ 	.short	0x0108
        /*01f2*/ 	.byte	0x08
	.zero		1


	//   ....[7]....
        /*01f4*/ 	.word	0x00002020
        /*01f8*/ 	.word	0x000000ff
        /*01fc*/ 	.word	0x00006010
        /*0200*/ 	.short	0x0108
        /*0202*/ 	.byte	0x08
	.zero		1


	//   ....[8]....
        /*0204*/ 	.word	0x00002610
        /*0208*/ 	.word	0x000000ff
        /*020c*/ 	.word	0x00006000
        /*0210*/ 	.short	0x010a
        /*0212*/ 	.byte	0x08
	.zero		1


	//   ....[9]....
        /*0214*/ 	.word	0x00002640
        /*0218*/ 	.word	0x000000ff
        /*021c*/ 	.word	0x00006010
        /*0220*/ 	.short	0x010a
        /*0222*/ 	.byte	0x08
	.zero		1


	//   ....[10]....
        /*0224*/ 	.word	0x00002670
        /*0228*/ 	.word	0x000000ff
        /*022c*/ 	.word	0x00006000
        /*0230*/ 	.short	0x010a
        /*0232*/ 	.byte	0x08
	.zero		1


	//   ....[11]....
        /*0234*/ 	.word	0x000026a0
        /*0238*/ 	.word	0x000000ff
        /*023c*/ 	.word	0x00006010
        /*0240*/ 	.short	0x010a
        /*0242*/ 	.byte	0x08
	.zero		1


	//----- nvinfo : EIATTR_NUM_MBARRIERS
	.align		4
.L_48:
        /*0244*/ 	.byte	0x03, 0x38
        /*0246*/ 	.short	0x0002


	//----- nvinfo : EIATTR_EXIT_INSTR_OFFSETS
	.align		4
        /*0248*/ 	.byte	0x04, 0x1c
        /*024a*/ 	.short	(.L_50 - .L_49)


	//   ....[0]....
.L_49:
        /*024c*/ 	.word	0x00002600


	//----- nvinfo : EIATTR_REQNTID
	.align		4
.L_50:
        /*0250*/ 	.byte	0x04, 0x10
        /*0252*/ 	.short	(.L_52 - .L_51)
.L_51:
        /*0254*/ 	.word	0x00000100
        /*0258*/ 	.word	0x00000001
        /*025c*/ 	.word	0x00000001


	//----- nvinfo : EIATTR_CRS_STACK_SIZE
	.align		4
.L_52:
        /*0260*/ 	.byte	0x04, 0x1e
        /*0262*/ 	.short	(.L_54 - .L_53)
.L_53:
        /*0264*/ 	.word	0x00000000


	//----- nvinfo : EIATTR_CBANK_PARAM_SIZE
	.align		4
.L_54:
        /*0268*/ 	.byte	0x03, 0x19
        /*026a*/ 	.short	0x0050


	//----- nvinfo : EIATTR_PARAM_CBANK
	.align		4
        /*026c*/ 	.byte	0x04, 0x0a
        /*026e*/ 	.short	(.L_56 - .L_55)
	.align		4
.L_55:
        /*0270*/ 	.word	index@(.nv.constant0.gluon_tcgen05)
        /*0274*/ 	.short	0x0380
        /*0276*/ 	.short	0x0050


	//----- nvinfo : EIATTR_SW_WAR
	.align		4
.L_56:
        /*0278*/ 	.byte	0x04, 0x36
        /*027a*/ 	.short	(.L_58 - .L_57)
.L_57:
        /*027c*/ 	.word	0x00000008
.L_58:


//--------------------- .nv.compat                --------------------------
	.section	.nv.compat,"",@"SHT_CUDA_COMPAT_INFO"
	.align	4
        /*0000*/ 	.byte	0x02, 0x02, 0x02, 0x00, 0x02, 0x05, 0x05, 0x00, 0x02, 0x03, 0x03, 0x00, 0x02, 0x06, 0x01, 0x00


//--------------------- .nv.callgraph             --------------------------
	.section	.nv.callgraph,"",@"SHT_CUDA_CALLGRAPH"
	.align	4
	.sectionentsize	8
	.align		4
        /*0000*/ 	.word	0x00000000
	.align		4
        /*0004*/ 	.word	0xffffffff
	.align		4
        /*0008*/ 	.word	0x00000000
	.align		4
        /*000c*/ 	.word	0xfffffffe
	.align		4
        /*0010*/ 	.word	0x00000000
	.align		4
        /*0014*/ 	.word	0xfffffffd
	.align		4
        /*0018*/ 	.word	0x00000000
	.align		4
        /*001c*/ 	.word	0xfffffffc


//--------------------- .text.gluon_tcgen05       --------------------------
	.section	.text.gluon_tcgen05,"ax",@progbits
	.align	128
        .global         gluon_tcgen05
        .type           gluon_tcgen05,@function
        .size           gluon_tcgen05,(.L_x_73 - gluon_tcgen05)
        .other          gluon_tcgen05,@"STO_CUDA_ENTRY STV_DEFAULT"
gluon_tcgen05:
.text.gluon_tcgen05:
[----:B------:R-:W1:Y:S01]  /*0000*/  LDC R1, c[0x0][0x37c] ;  /* 0x0000df00ff017b82 */ /* 0x000e620000000800 */
[----:B------:R-:W2:Y:S02]  /*0010*/  S2R R0, SR_TID.X ;  /* 0x0000000000007919 */ /* 0x000ea40000002100 */
[----:B--2---:R-:W-:-:S13]  /*0020*/  ISETP.GE.U32.AND P2, PT, R0, 0x20, PT ;  /* 0x000000200000780c */ /* 0x004fda0003f46070 */
[----:B------:R-:W-:Y:S05]  /*0030*/  @P2 BRA `(.L_x_0) ;  /* 0x0000000000b82947 */ /* 0x000fea0003800000 */
[----:B------:R-:W2:Y:S01]  /*0040*/  S2UR UR6, SR_CgaCtaId ;  /* 0x00000000000679c3 */ /* 0x000ea20000008800 */
[----:B------:R-:W-:Y:S01]  /*0050*/  NOP ;  /* 0x0000000000007918 */ /* 0x000fe20000000000 */
[----:B------:R-:W-:Y:S02]  /*0060*/  UMOV UR4, 0x40 ;  /* 0x0000004000047882 */ /* 0x000fe40000000000 */
[----:B--2---:R-:W-:-:S09]  /*0070*/  ULEA UR4, UR6, UR4, 0x18 ;  /* 0x0000000406047291 */ /* 0x004fd2000f8ec0ff */
[----:B------:R-:W2:Y:S01]  /*0080*/  LDS.U8 R2, [UR4] ;  /* 0x00000004ff027984 */ /* 0x000ea20008000000 */
[----:B------:R-:W-:Y:S02]  /*0090*/  UMOV UR4, 0x400 ;  /* 0x0000040000047882 */ /* 0x000fe40000000000 */
[----:B------:R-:W-:Y:S01]  /*00a0*/  ULEA UR4, UR6, UR4, 0x18 ;  /* 0x0000000406047291 */ /* 0x000fe2000f8ec0ff */
[----:B--2---:R-:W-:-:S13]  /*00b0*/  ISETP.NE.AND P0, PT, R2, RZ, PT ;  /* 0x000000ff0200720c */ /* 0x004fda0003f05270 */
[----:B------:R-:W-:Y:S05]  /*00c0*/  @P0 BRA `(.L_x_1) ;  /* 0x00000000007c0947 */ /* 0x000fea0003800000 */
[----:B------:R-:W-:-:S13]  /*00d0*/  ELECT P0, URZ, PT ;  /* 0x0000000000ff782f */ /* 0x000fda0003800000 */
[----:B------:R-:W-:Y:S05]  /*00e0*/  @!P0 BRA `(.L_x_2) ;  /* 0x0000000000848947 */ /* 0x000fea0003800000 */
[----:B------:R-:W-:Y:S01]  /*00f0*/  UMOV UR5, 0x2 ;  /* 0x0000000200057882 */ /* 0x000fe20000000000 */
[----:B------:R-:W-:Y:S02]  /*0100*/  IMAD.MOV.U32 R5, RZ, RZ, 0x1 ;  /* 0x00000001ff057424 */ /* 0x000fe400078e00ff */
[----:B------:R-:W-:Y:S02]  /*0110*/  IMAD.MOV.U32 R3, RZ, RZ, 0x3 ;  /* 0x00000003ff037424 */ /* 0x000fe400078e00ff */
[----:B------:R-:W-:Y:S04]  /*0120*/  DEPBAR.LE SB2, 0x36 ;  /* 0x0000ad800000791a */ /* 0x000fe80000000000 */
[----:B------:R-:W2:Y:S02]  /*0130*/  UTCATOMSWS.FIND_AND_SET.ALIGN UP0, UR5, UR5 ;  /* 0x00000005000575e3 */ /* 0x000ea40008000800 */
[----:B--2---:R-:W-:-:S04]  /*0140*/  PLOP3.LUT P0, PT, PT, PT, UP0, 0x80, 0x8 ;  /* 0x000000000008781c */ /* 0x004fc80003f0f008 */
[----:B------:R-:W-:-:S04]  /*0150*/  SEL R2, RZ, 0xffffffff, !P0 ;  /* 0xffffffffff027807 */ /* 0x000fc80004000000 */
[----:B------:R-:W-:Y:S01]  /*0160*/  ISETP.NE.AND P0, PT, R2, RZ, PT ;  /* 0x000000ff0200720c */ /* 0x000fe20003f05270 */
[----:B------:R-:W-:-:S12]  /*0170*/  IMAD.U32 R2, RZ, RZ, UR5 ;  /* 0x00000005ff027e24 */ /* 0x000fd8000f8e00ff */
[----:B------:R-:W-:Y:S05]  /*0180*/  @P0 BRA `(.L_x_3) ;  /* 0x0000000000240947 */ /* 0x000fea0003800000 */
.L_x_4:
[----:B------:R-:W-:Y:S05]  /*0190*/  NANOSLEEP 0x64 ;  /* 0x000000640000795d */ /* 0x000fea0003800000 */
[----:B------:R-:W-:-:S05]  /*01a0*/  UMOV UR5, 0x2 ;  /* 0x0000000200057882 */ /* 0x000fca0000000000 */
[----:B------:R-:W-:Y:S04]  /*01b0*/  DEPBAR.LE SB2, 0x36 ;  /* 0x0000ad800000791a */ /* 0x000fe80000000000 */
[----:B------:R-:W2:Y:S02]  /*01c0*/  UTCATOMSWS.FIND_AND_SET.ALIGN UP0, UR5, UR5 ;  /* 0x00000005000575e3 */ /* 0x000ea40008000800 */
[----:B--2---:R-:W-:-:S04]  /*01d0*/  PLOP3.LUT P0, PT, PT, PT, UP0, 0x80, 0x8 ;  /* 0x000000000008781c */ /* 0x004fc80003f0f008 */
[----:B------:R-:W-:-:S04]  /*01e0*/  SEL R2, RZ, 0xffffffff, !P0 ;  /* 0xffffffffff027807 */ /* 0x000fc80004000000 */
[----:B------:R-:W-:Y:S01]  /*01f0*/  ISETP.NE.AND P0, PT, R2, RZ, PT ;  /* 0x000000ff0200720c */ /* 0x000fe20003f05270 */
[----:B------:R-:W-:-:S12]  /*0200*/  IMAD.U32 R2, RZ, RZ, UR5 ;  /* 0x00000005ff027e24 */ /* 0x000fd8000f8e00ff */
[----:B------:R-:W-:Y:S05]  /*0210*/  @!P0 BRA `(.L_x_4) ;  /* 0xfffffffc00dc8947 */ /* 0x000fea000383ffff */
.L_x_3:
[C---:B------:R-:W-:Y:S01]  /*0220*/  VIADD R4, R2.reuse, 0x10 ;  /* 0x0000001002047836 */ /* 0x040fe20000000000 */
[----:B------:R-:W-:Y:S01]  /*0230*/  UMOV UR5, 0x50 ;  /* 0x0000005000057882 */ /* 0x000fe20000000000 */
[----:B------:R-:W-:Y:S01]  /*0240*/  SHF.L.U32 R3, R3, R2, RZ ;  /* 0x0000000203037219 */ /* 0x000fe200000006ff */
[----:B------:R-:W-:Y:S01]  /*0250*/  ULEA UR5, UR6, UR5, 0x18 ;  /* 0x0000000506057291 */ /* 0x000fe2000f8ec0ff */
[----:B------:R-:W-:Y:S01]  /*0260*/  IMAD.SHL.U32 R2, R2, 0x20, RZ ;  /* 0x0000002002027824 */ /* 0x000fe200078e00ff */
[----:B------:R-:W-:-:S04]  /*0270*/  SHF.L.U32 R4, R5, R4, RZ ;  /* 0x0000000405047219 */ /* 0x000fc800000006ff */
[----:B------:R-:W-:-:S05]  /*0280*/  LOP3.LUT R3, R4, R3, RZ, 0xfc, !PT ;  /* 0x0000000304037212 */ /* 0x000fca00078efcff */
[----:B------:R2:W-:Y:S04]  /*0290*/  ATOMS.OR RZ, [UR5], R3 ;  /* 0x00000003ffff798c */ /* 0x0005e8000b000005 */
[----:B------:R2:W-:Y:S01]  /*02a0*/  STS [UR4], R2 ;  /* 0x00000002ff007988 */ /* 0x0005e20008000804 */
[----:B------:R-:W-:Y:S05]  /*02b0*/  BRA `(.L_x_2) ;  /* 0x0000000000107947 */ /* 0x000fea0003800000 */
.L_x_1:
[----:B------:R-:W-:Y:S01]  /*02c0*/  IMAD.MOV.U32 R3, RZ, RZ, -0x1 ;  /* 0xffffffffff037424 */ /* 0x000fe200078e00ff */
[----:B------:R-:W-:-:S04]  /*02d0*/  MOV R2, 0x300 ;  /* 0x0000030000027802 */ /* 0x000fc80000000f00 */
[----:B------:R2:W-:Y:S03]  /*02e0*/  STS [UR4], R3 ;  /* 0x00000003ff007988 */ /* 0x0005e60008000804 */
[----:B-12---:R-:W-:Y:S05]  /*02f0*/  CALL.REL.NOINC `($__internal_1_$__cuda_sm10x_tcgen05_guardrail_trap_phase_invalid_during_alloc) ;  /* 0x0000002400007944 */ /* 0x006fea0003c00000 */
.L_x_2:
[----:B------:R-:W-:Y:S05]  /*0300*/  WARPSYNC.ALL ;  /* 0x0000000000007948 */ /* 0x000fea0003800000 */
[----:B------:R-:W-:Y:S01]  /*0310*/  NOP ;  /* 0x0000000000007918 */ /* 0x000fe20000000000 */
.L_x_0:
[----:B------:R-:W3:Y:S08]  /*0320*/  S2UR UR4, SR_CgaCtaId ;  /* 0x00000000000479c3 */ /* 0x000ef00000008800 */
[----:B------:R-:W-:Y:S01]  /*0330*/  BAR.SYNC.DEFER_BLOCKING 0x0 ;  /* 0x0000000000007b1d */ /* 0x000fe20000010000 */
[----:B------:R-:W-:-:S05]  /*0340*/  LOP3.LUT R36, R0, 0xff, RZ, 0xc0, !PT ;  /* 0x000000ff00247812 */ /* 0x000fca00078ec0ff */
[----:B------:R-:W-:Y:S02]  /*0350*/  UMOV UR8, 0x400 ;  /* 0x0000040000087882 */ /* 0x000fe40000000000 */
[----:B--2---:R-:W2:Y:S08]  /*0360*/  LDC R3, c[0x0][0x398] ;  /* 0x0000e600ff037b82 */ /* 0x004eb00000000800 */
[----:B------:R-:W4:Y:S01]  /*0370*/  LDC R7, c[0x0][0x3a0] ;  /* 0x0000e800ff077b82 */ /* 0x000f220000000800 */
[----:B---3--:R-:W-:-:S07]  /*0380*/  ULEA UR8, UR4, UR8, 0x18 ;  /* 0x0000000804087291 */ /* 0x008fce000f8ec0ff */
[----:B------:R-:W3:Y:S02]  /*0390*/  S2UR UR30, SR_CTAID.Y ;  /* 0x00000000001e79c3 */ /* 0x000ee40000002600 */
[----:B------:R-:W5:Y:S06]  /*03a0*/  LDS R4, [UR8] ;  /* 0x00000008ff047984 */ /* 0x000f6c0008000800 */
[----:B------:R-:W-:Y:S06]  /*03b0*/  BAR.SYNC.DEFER_BLOCKING 0x0 ;  /* 0x0000000000007b1d */ /* 0x000fec0000010000 */
[----:B------:R-:W-:Y:S05]  /*03c0*/  @P2 BRA `(.L_x_5) ;  /* 0x0000000000182947 */ /* 0x000fea0003800000 */
[----:B------:R-:W-:Y:S01]  /*03d0*/  ELECT P0, URZ, PT ;  /* 0x0000000000ff782f */ /* 0x000fe20003800000 */
[----:B------:R-:W-:Y:S01]  /*03e0*/  IMAD.MOV.U32 R2, RZ, RZ, 0x1 ;  /* 0x00000001ff027424 */ /* 0x000fe200078e00ff */
[----:B------:R-:W-:Y:S01]  /*03f0*/  UMOV UR5, 0x40 ;  /* 0x0000004000057882 */ /* 0x000fe20000000000 */
[----:B------:R-:W-:Y:S01]  /*0400*/  UVIRTCOUNT.DEALLOC.SMPOOL 0x80 ;  /* 0x000000800000784c */ /* 0x000fe20000000000 */
[----:B------:R-:W-:-:S09]  /*0410*/  ULEA UR5, UR4, UR5, 0x18 ;  /* 0x0000000504057291 */ /* 0x000fd2000f8ec0ff */
[----:B------:R5:W-:Y:S03]  /*0420*/  @P0 STS.U8 [UR5], R2 ;  /* 0x00000002ff000988 */ /* 0x000be60008000005 */
.L_x_5:
[----:B------:R-:W5:Y:S01]  /*0430*/  S2UR UR4, SR_CTAID.Z ;  /* 0x00000000000479c3 */ /* 0x000f620000002700 */
[----:B------:R-:W4:Y:S01]  /*0440*/  LDCU UR5, c[0x0][0x370] ;  /* 0x00006e00ff0577ac */ /* 0x000f220008000800 */
[C---:B------:R-:W-:Y:S01]  /*0450*/  ISETP.GE.U32.AND P0, PT, R36.reuse, 0x20, PT ;  /* 0x000000202400780c */ /* 0x040fe20003f06070 */
[----:B--2--5:R-:W-:Y:S01]  /*0460*/  VIADD R2, R3, 0xffffffff ;  /* 0xffffffff03027836 */ /* 0x024fe20000000000 */
[C---:B------:R-:W-:Y:S01]  /*0470*/  ISETP.NE.U32.AND P3, PT, R36.reuse, RZ, PT ;  /* 0x000000ff2400720c */ /* 0x040fe20003f65070 */
[----:B------:R-:W2:Y:S01]  /*0480*/  LDCU UR6, c[0x0][0x374] ;  /* 0x00006e80ff0677ac */ /* 0x000ea20008000800 */
[----:B------:R-:W-:Y:S01]  /*0490*/  LEA R10, R36, UR8, 0x2 ;  /* 0x00000008240a7c11 */ /* 0x000fe2000f8e10ff */
[----:B----4-:R-:W-:Y:S01]  /*04a0*/  VIADD R11, R7, 0xffffffff ;  /* 0xffffffff070b7836 */ /* 0x010fe20000000000 */
[----:B------:R-:W4:Y:S01]  /*04b0*/  S2UR UR11, SR_CTAID.X ;  /* 0x00000000000b79c3 */ /* 0x000f220000002500 */
[----:B------:R-:W5:Y:S01]  /*04c0*/  LDCU.64 UR14, c[0x0][0x3c0] ;  /* 0x00007800ff0e77ac */ /* 0x000f620008000a00 */
[----:B------:R-:W-:Y:S01]  /*04d0*/  R2UR UR25, R4 ;  /* 0x00000000041972ca */ /* 0x000fe200000e0000 */
[----:B------:R-:W-:Y:S04]  /*04e0*/  BSSY.RECONVERGENT B0, `(.L_x_6) ;  /* 0x0000011000007945 */ /* 0x000fe80003800200 */
[----:B------:R3:W-:Y:S01]  /*04f0*/  @!P0 STS [R10], RZ ;  /* 0x000000ff0a008388 */ /* 0x0007e20000000800 */
[----:B------:R-:W-:-:S03]  /*0500*/  NOP ;  /* 0x0000000000007918 */ /* 0x000fc60000000000 */
[----:B------:R3:W-:Y:S02]  /*0510*/  @!P3 STS [UR8+0x24], R2 ;  /* 0x00002402ff00b988 */ /* 0x0007e40008000808 */
[----:B--23--:R-:W-:Y:S02]  /*0520*/  UIMAD UR4, UR4, UR6, UR30 ;  /* 0x00000006040472a4 */ /* 0x00cfe4000f8e021e */
[----:B------:R2:W-:Y:S02]  /*0530*/  @!P3 STS [UR8+0x20], R11 ;  /* 0x0000200bff00b988 */ /* 0x0005e40008000808 */
[----:B----4-:R-:W-:-:S04]  /*0540*/  UIMAD UR4, UR4, UR5, UR11 ;  /* 0x00000005040472a4 */ /* 0x010fc8000f8e020b */
[----:B------:R-:W-:-:S04]  /*0550*/  UIMAD UR4, UR4, 0x180, URZ ;  /* 0x00000180040478a4 */ /* 0x000fc8000f8e02ff */
[----:B-----5:R-:W-:-:S04]  /*0560*/  UIADD3 UR6, UP0, UPT, UR4, UR14, URZ ;  /* 0x0000000e04067290 */ /* 0x020fc8000ff1e0ff */
[----:B------:R-:W-:Y:S01]  /*0570*/  ULEA.HI.X.SX32 UR7, UR4, UR15, 0x1, UP0 ;  /* 0x0000000f04077291 */ /* 0x000fe200080f0eff */
[----:B--2---:R-:W-:Y:S11]  /*0580*/  @P3 BRA `(.L_x_7) ;  /* 0x0000000000183947 */ /* 0x004ff60003800000 */
[----:B------:R-:W2:Y:S01]  /*0590*/  LDS R3, [UR8+0x8] ;  /* 0x00000808ff037984 */ /* 0x000ea20008000800 */
[----:B------:R-:W3:Y:S01]  /*05a0*/  LDC.64 R8, c[0x0][0x380] ;  /* 0x0000e000ff087b82 */ /* 0x000ee20000000a00 */
[----:B------:R-:W-:Y:S02]  /*05b0*/  IMAD.MOV.U32 R4, RZ, RZ, 0x70 ;  /* 0x00000070ff047424 */ /* 0x000fe400078e00ff */
[----:B---3--:R3:W-:Y:S03]  /*05c0*/  STS.64 [UR8], R8 ;  /* 0x00000008ff007988 */ /* 0x0087e60008000a08 */
[----:B--2---:R-:W-:-:S05]  /*05d0*/  LOP3.LUT R3, R3, 0x10, R4, 0xd8, !PT ;  /* 0x0000001003037812 */ /* 0x004fca00078ed804 */
[----:B------:R3:W-:Y:S02]  /*05e0*/  STS [UR8+0x8], R3 ;  /* 0x00000803ff007988 */ /* 0x0007e40008000808 */
.L_x_7:
[----:B------:R-:W-:Y:S05]  /*05f0*/  BSYNC.RECONVERGENT B0 ;  /* 0x0000000000007941 */ /* 0x000fea0003800200 */
.L_x_6:
[----:B------:R-:W-:Y:S04]  /*0600*/  BSSY.RECONVERGENT B0, `(.L_x_8) ;  /* 0x000000a000007945 */ /* 0x000fe80003800200 */
[----:B------:R-:W-:Y:S05]  /*0610*/  @P3 BRA `(.L_x_9) ;  /* 0x0000000000203947 */ /* 0x000fea0003800000 */
[----:B---3--:R-:W2:Y:S01]  /*0620*/  LDS R3, [UR8+0x34] ;  /* 0x00003408ff037984 */ /* 0x008ea20008000800 */
[----:B------:R-:W-:Y:S02]  /*0630*/  IMAD.MOV.U32 R4, RZ, RZ, 0x3f000000 ;  /* 0x3f000000ff047424 */ /* 0x000fe400078e00ff */
[----:B------:R-:W-:Y:S01]  /*0640*/  @!P3 IMAD.MOV.U32 R5, RZ, RZ, 0x7f ;  /* 0x0000007fff05b424 */ /* 0x000fe200078e00ff */
[----:B------:R-:W3:Y:S02]  /*0650*/  @!P3 LDS R6, [UR8+0x38] ;  /* 0x00003808ff06b984 */ /* 0x000ee40008000800 */
[----:B--2---:R-:W-:Y:S02]  /*0660*/  LOP3.LUT R3, R3, 0xff000000, R4, 0xb8, !PT ;  /* 0xff00000003037812 */ /* 0x004fe400078eb804 */
[----:B---3--:R-:W-:-:S03]  /*0670*/  @!P3 LOP3.LUT R4, R6, 0xff, R5, 0xb8, !PT ;  /* 0x000000ff0604b812 */ /* 0x008fc600078eb805 */
[----:B------:R2:W-:Y:S04]  /*0680*/  STS [UR8+0x34], R3 ;  /* 0x00003403ff007988 */ /* 0x0005e80008000808 */
[----:B------:R2:W-:Y:S02]  /*0690*/  @!P3 STS [UR8+0x38], R4 ;  /* 0x00003804ff00b988 */ /* 0x0005e40008000808 */
.L_x_9:
[----:B------:R-:W-:Y:S05]  /*06a0*/  BSYNC.RECONVERGENT B0 ;  /* 0x0000000000007941 */ /* 0x000fea0003800200 */
.L_x_8:
[----:B------:R-:W-:Y:S04]  /*06b0*/  BSSY.RECONVERGENT B0, `(.L_x_10) ;  /* 0x000000e000007945 */ /* 0x000fe80003800200 */
[----:B------:R-:W-:Y:S05]  /*06c0*/  @P3 BRA `(.L_x_11) ;  /* 0x0000000000303947 */ /* 0x000fea0003800000 */
[----:B--2---:R-:W2:Y:S01]  /*06d0*/  LDS R4, [UR8+0x34] ;  /* 0x00003408ff047984 */ /* 0x004ea20008000800 */
[----:B---3--:R-:W3:Y:S03]  /*06e0*/  LDC.64 R8, c[0x0][0x3a8] ;  /* 0x0000ea00ff087b82 */ /* 0x008ee60000000a00 */
[----:B------:R-:W4:Y:S01]  /*06f0*/  LDS R3, [UR8+0x1c] ;  /* 0x00001c08ff037984 */ /* 0x000f220008000800 */
[C---:B---3--:R-:W-:Y:S01]  /*0700*/  SHF.L.U64.HI R6, R8.reuse, 0x1, R9 ;  /* 0x0000000108067819 */ /* 0x048fe20000010209 */
[----:B------:R-:W-:-:S03]  /*0710*/  IMAD.SHL.U32 R5, R8, 0x2, RZ ;  /* 0x0000000208057824 */ /* 0x000fc600078e00ff */
[--C-:B------:R-:W-:Y:S02]  /*0720*/  SHF.R.U32.HI R8, RZ, 0x4, R6.reuse ;  /* 0x00000004ff087819 */ /* 0x100fe40000011606 */
[----:B------:R-:W-:-:S05]  /*0730*/  SHF.R.U64 R5, R5, 0x4, R6 ;  /* 0x0000000405057819 */ /* 0x000fca0000001206 */
[----:B------:R5:W-:Y:S01]  /*0740*/  STS [UR8+0xc], R5 ;  /* 0x00000c05ff007988 */ /* 0x000be20008000808 */
[----:B--2---:R-:W-:Y:S02]  /*0750*/  LOP3.LUT R4, R4, 0x7, RZ, 0xb8, !PT ;  /* 0x0000000704047812 */ /* 0x004fe400078eb8ff */
[----:B----4-:R-:W-:-:S03]  /*0760*/  LOP3.LUT R3, R3, 0xf, R8, 0xb8, !PT ;  /* 0x0000000f03037812 */ /* 0x010fc600078eb808 */
[----:B------:R5:W-:Y:S04]  /*0770*/  STS [UR8+0x34], R4 ;  /* 0x00003404ff007988 */ /* 0x000be80008000808 */
[----:B------:R5:W-:Y:S02]  /*0780*/  STS [UR8+0x1c], R3 ;  /* 0x00001c03ff007988 */ /* 0x000be40008000808 */
.L_x_11:
[----:B------:R-:W-:Y:S05]  /*0790*/  BSYNC.RECONVERGENT B0 ;  /* 0x0000000000007941 */ /* 0x000fea0003800200 */
.L_x_10:
[----:B------:R-:W-:Y:S04]  /*07a0*/  BSSY.RECONVERGENT B1, `(.L_x_12) ;  /* 0x000001a000017945 */ /* 0x000fe80003800200 */
[----:B------:R-:W-:Y:S04]  /*07b0*/  BSSY.RELIABLE B0, `(.L_x_13) ;  /* 0x0000015000007945 */ /* 0x000fe80003800100 */
[----:B------:R-:W-:Y:S05]  /*07c0*/  @P3 BRA `(.L_x_14) ;  /* 0x0000000000203947 */ /* 0x000fea0003800000 */
[----:B--23-5:R-:W2:Y:S02]  /*07d0*/  LDS R3, [UR8+0x34] ;  /* 0x00003408ff037984 */ /* 0x02cea40008000800 */
[----:B--2---:R-:W-:-:S05]  /*07e0*/  LOP3.LUT R3, R3, 0x38, RZ, 0xb8, !PT ;  /* 0x0000003803037812 */ /* 0x004fca00078eb8ff */
[----:B------:R2:W-:Y:S01]  /*07f0*/  STS [UR8+0x34], R3 ;  /* 0x00003403ff007988 */ /* 0x0005e20008000808 */
[----:B------:R-:W-:Y:S05]  /*0800*/  @P3 BRA `(.L_x_15) ;  /* 0x0000000000203947 */ /* 0x000fea0003800000 */
[----:B--2---:R-:W2:Y:S01]  /*0810*/  LDS R3, [UR8+0x8] ;  /* 0x00000808ff037984 */ /* 0x004ea20008000800 */
[----:B------:R-:W-:-:S05]  /*0820*/  IMAD.MOV.U32 R4, RZ, RZ, 0x780 ;  /* 0x00000780ff047424 */ /* 0x000fca00078e00ff */
[----:B--2---:R-:W-:-:S05]  /*0830*/  LOP3.LUT R3, R3, 0x500, R4, 0xd8, !PT ;  /* 0x0000050003037812 */ /* 0x004fca00078ed804 */
[----:B------:R4:W-:Y:S02]  /*0840*/  STS [UR8+0x8], R3 ;  /* 0x00000803ff007988 */ /* 0x0009e40008000808 */
.L_x_14:
[----:B------:R-:W-:Y:S05]  /*0850*/  @P3 BRA `(.L_x_16) ;  /* 0x0000000000283947 */ /* 0x000fea0003800000 */
[----:B--2345:R-:W2:Y:S02]  /*0860*/  LDS R3, [UR8+0x8] ;  /* 0x00000808ff037984 */ /* 0x03cea40008000800 */
[----:B--2---:R-:W-:-:S05]  /*0870*/  LOP3.LUT R3, R3, 0x1800, RZ, 0xb8, !PT ;  /* 0x0000180003037812 */ /* 0x004fca00078eb8ff */
[----:B------:R3:W-:Y:S02]  /*0880*/  STS [UR8+0x8], R3 ;  /* 0x00000803ff007988 */ /* 0x0007e40008000808 */
.L_x_15:
[----:B------:R-:W-:Y:S05]  /*0890*/  @P3 BREAK.RELIABLE B0 ;  /* 0x0000000000003942 */ /* 0x000fea0003800100 */
[----:B------:R-:W-:Y:S05]  /*08a0*/  @P3 BRA `(.L_x_17) ;  /* 0x0000000000243947 */ /* 0x000fea0003800000 */
[----:B------:R-:W4:Y:S01]  /*08b0*/  LDS R4, [UR8+0x8] ;  /* 0x00000808ff047984 */ /* 0x000f220008000800 */
[----:B--23--:R-:W-:-:S05]  /*08c0*/  IMAD.MOV.U32 R3, RZ, RZ, 0x6000 ;  /* 0x00006000ff037424 */ /* 0x00cfca00078e00ff */
[----:B----4-:R-:W-:-:S04]  /*08d0*/  LOP3.LUT R3, R4, 0x6000, R3, 0xd8, !PT ;  /* 0x0000600004037812 */ /* 0x010fc800078ed803 */
[----:B------:R-:W-:-:S05]  /*08e0*/  LOP3.LUT R3, R3, 0x400000, RZ, 0xb8, !PT ;  /* 0x0040000003037812 */ /* 0x000fca00078eb8ff */
[----:B------:R2:W-:Y:S02]  /*08f0*/  STS [UR8+0x8], R3 ;  /* 0x00000803ff007988 */ /* 0x0005e40008000808 */
.L_x_16:
[----:B------:R-:W-:Y:S05]  /*0900*/  BSYNC.RELIABLE B0 ;  /* 0x0000000000007941 */ /* 0x000fea0003800100 */
.L_x_13:
[----:B--2345:R-:W2:Y:S02]  /*0910*/  @!P3 LDS R3, [UR8+0x8] ;  /* 0x00000808ff03b984 */ /* 0x03cea40008000800 */
[----:B--2---:R-:W-:-:S05]  /*0920*/  @!P3 LOP3.LUT R3, R3, 0x8000, RZ, 0xb8, !PT ;  /* 0x000080000303b812 */ /* 0x004fca00078eb8ff */
[----:B------:R4:W-:Y:S02]  /*0930*/  @!P3 STS [UR8+0x8], R3 ;  /* 0x00000803ff00b988 */ /* 0x0009e40008000808 */
.L_x_17:
[----:B------:R-:W-:Y:S05]  /*0940*/  BSYNC.RECONVERGENT B1 ;  /* 0x0000000000017941 */ /* 0x000fea0003800200 */
.L_x_12:
[----:B------:R-:W-:Y:S05]  /*0950*/  WARPSYNC.ALL ;  /* 0x0000000000007948 */ /* 0x000fea0003800000 */
[----:B------:R-:W-:Y:S01]  /*0960*/  NOP ;  /* 0x0000000000007918 */ /* 0x000fe20000000000 */
[----:B--234-:R-:W2:Y:S02]  /*0970*/  LDC R3, c[0x0][0x39c] ;  /* 0x0000e700ff037b82 */ /* 0x01cea40000000800 */
[----:B--2---:R-:W-:Y:S01]  /*0980*/  VIADD R3, R3, 0xffffffff ;  /* 0xffffffff03037836 */ /* 0x004fe20000000000 */
[----:B------:R-:W-:Y:S06]  /*0990*/  @P0 BRA `(.L_x_18) ;  /* 0x0000000000300947 */ /* 0x000fec0003800000 */
[----:B------:R-:W2:Y:S01]  /*09a0*/  S2R R4, SR_LANEID ;  /* 0x0000000000047919 */ /* 0x000ea20000000000 */
[----:B------:R-:W-:Y:S05]  /*09b0*/  WARPSYNC.ALL ;  /* 0x0000000000007948 */ /* 0x000fea0003800000 */
[----:B------:R-:W-:Y:S01]  /*09c0*/  NOP ;  /* 0x0000000000007918 */ /* 0x000fe20000000000 */
[----:B--2---:R-:W-:-:S05]  /*09d0*/  IMAD.SHL.U32 R6, R4, 0x4, RZ ;  /* 0x0000000404067824 */ /* 0x004fca00078e00ff */
[----:B------:R-:W2:Y:S01]  /*09e0*/  LDS R9, [R6+UR8] ;  /* 0x0000000806097984 */ /* 0x000ea20008000800 */
[----:B------:R-:W-:-:S05]  /*09f0*/  IADD3 R4, P1, PT, R6, UR6, RZ ;  /* 0x0000000606047c10 */ /* 0x000fca000ff3e0ff */
[----:B------:R-:W-:-:S05]  /*0a00*/  IMAD.X R5, RZ, RZ, UR7, P1 ;  /* 0x00000007ff057e24 */ /* 0x000fca00088e06ff */
[----:B--2---:R2:W3:Y:S01]  /*0a10*/  ATOMG.E.EXCH.STRONG.GPU PT, RZ, [R4], R9 ;  /* 0x0000000904ff73a8 */ /* 0x0044e200041ee100 */
[----:B------:R-:W-:-:S04]  /*0a20*/  DEPBAR {5,4,3,2,1,0} ;  /* 0x0000003f0000791a */ /* 0x000fc80000000000 */
[----:B------:R-:W4:Y:S02]  /*0a30*/  CCTL.E.C.LDCU.IV.DEEP [UR6] ;  /* 0x0000000006007540 */ /* 0x000f240009c08000 */
[----:B----4-:R2:W-:Y:S01]  /*0a40*/  UTMACCTL.IV [UR6] ;  /* 0x00000000060079b9 */ /* 0x0105e20008000000 */
[----:B------:R-:W-:Y:S01]  /*0a50*/  NOP ;  /* 0x0000000000007918 */ /* 0x000fe20000000000 */
.L_x_18:
[----:B------:R-:W-:Y:S05]  /*0a60*/  @P0 BRA `(.L_x_19) ;  /* 0x00000000000c0947 */ /* 0x000fea0003800000 */
[----:B------:R0:W-:Y:S01]  /*0a70*/  UTMACMDFLUSH ;  /* 0x00000000000079b7 */ /* 0x0001e20000000000 */
[----:B------:R-:W-:Y:S05]  /*0a80*/  @P0 BRA `(.L_x_19) ;  /* 0x0000000000040947 */ /* 0x000fea0003800000 */
[----:B------:R-:W-:-:S04]  /*0a90*/  DEPBAR.LE SB0, 0x0 ;  /* 0x000080000000791a */ /* 0x000fc80000000000 */
.L_x_19:
[----:B------:R-:W-:Y:S05]  /*0aa0*/  WARPSYNC.ALL ;  /* 0x0000000000007948 */ /* 0x000fea0003800000 */
[----:B------:R-:W-:Y:S01]  /*0ab0*/  NOP ;  /* 0x0000000000007918 */ /* 0x000fe20000000000 */
[----:B---3--:R-:W-:Y:S06]  /*0ac0*/  BAR.SYNC.DEFER_BLOCKING 0x0 ;  /* 0x0000000000007b1d */ /* 0x008fec0000010000 */
[----:B------:R-:W-:Y:S02]  /*0ad0*/  BSSY.RECONVERGENT B1, `(.L_x_20) ;  /* 0x000000b000017945 */ /* 0x000fe40003800200 */
[----:B------:R-:W-:Y:S06]  /*0ae0*/  BAR.SYNC.DEFER_BLOCKING 0x0 ;  /* 0x0000000000007b1d */ /* 0x000fec0000010000 */
[----:B------:R3:W-:Y:S01]  /*0af0*/  @!P0 STS [R10], RZ ;  /* 0x000000ff0a008388 */ /* 0x0007e20000000800 */
[----:B------:R-:W-:Y:S01]  /*0b00*/  NOP ;  /* 0x0000000000007918 */ /* 0x000fe20000000000 */
[----:B------:R-:W-:Y:S05]  /*0b10*/  @P3 BRA `(.L_x_21) ;  /* 0x0000000000183947 */ /* 0x000fea0003800000 */
[----:B--2---:R-:W2:Y:S01]  /*0b20*/  LDS R4, [UR8+0x8] ;  /* 0x00000808ff047984 */ /* 0x004ea20008000800 */
[----:B------:R-:W4:Y:S01]  /*0b30*/  LDC.64 R8, c[0x0][0x388] ;  /* 0x0000e200ff087b82 */ /* 0x000f220000000a00 */
[----:B------:R-:W-:Y:S02]  /*0b40*/  IMAD.MOV.U32 R5, RZ, RZ, 0x70 ;  /* 0x00000070ff057424 */ /* 0x000fe400078e00ff */
[----:B----4-:R4:W-:Y:S03]  /*0b50*/  STS.64 [UR8], R8 ;  /* 0x00000008ff007988 */ /* 0x0109e60008000a08 */
[----:B--2---:R-:W-:-:S05]  /*0b60*/  LOP3.LUT R4, R4, 0x10, R5, 0xd8, !PT ;  /* 0x0000001004047812 */ /* 0x004fca00078ed805 */
[----:B------:R4:W-:Y:S02]  /*0b70*/  STS [UR8+0x8], R4 ;  /* 0x00000804ff007988 */ /* 0x0009e40008000808 */
.L_x_21:
[----:B--2---:R-:W-:Y:S05]  /*0b80*/  BSYNC.RECONVERGENT B1 ;  /* 0x0000000000017941 */ /* 0x004fea0003800200 */
.L_x_20:
[----:B------:R-:W-:Y:S04]  /*0b90*/  BSSY.RECONVERGENT B1, `(.L_x_22) ;  /* 0x000000a000017945 */ /* 0x000fe80003800200 */
[----:B------:R-:W-:Y:S05]  /*0ba0*/  @P3 BRA `(.L_x_23) ;  /* 0x0000000000203947 */ /* 0x000fea0003800000 */
[----:B----4-:R-:W2:Y:S01]  /*0bb0*/  LDS R4, [UR8+0x34] ;  /* 0x00003408ff047984 */ /* 0x010ea20008000800 */
[----:B------:R-:W-:Y:S02]  /*0bc0*/  IMAD.MOV.U32 R9, RZ, RZ, 0x3f000000 ;  /* 0x3f000000ff097424 */ /* 0x000fe400078e00ff */
[----:B------:R-:W-:Y:S01]  /*0bd0*/  @!P3 IMAD.MOV.U32 R5, RZ, RZ, 0x3f ;  /* 0x0000003fff05b424 */ /* 0x000fe200078e00ff */
[----:B------:R-:W4:Y:S02]  /*0be0*/  @!P3 LDS R6, [UR8+0x38] ;  /* 0x00003808ff06b984 */ /* 0x000f240008000800 */
[----:B--2---:R-:W-:Y:S02]  /*0bf0*/  LOP3.LUT R4, R4, 0xff000000, R9, 0xb8, !PT ;  /* 0xff00000004047812 */ /* 0x004fe400078eb809 */
[----:B----4-:R-:W-:-:S03]  /*0c00*/  @!P3 LOP3.LUT R5, R6, 0xff, R5, 0xb8, !PT ;  /* 0x000000ff0605b812 */ /* 0x010fc600078eb805 */
[----:B------:R2:W-:Y:S04]  /*0c10*/  STS [UR8+0x34], R4 ;  /* 0x00003404ff007988 */ /* 0x0005e80008000808 */
[----:B------:R2:W-:Y:S02]  /*0c20*/  @!P3 STS [UR8+0x38], R5 ;  /* 0x00003805ff00b988 */ /* 0x0005e40008000808 */
.L_x_23:
[----:B------:R-:W-:Y:S05]  /*0c30*/  BSYNC.RECONVERGENT B1 ;  /* 0x0000000000017941 */ /* 0x000fea0003800200 */
.L_x_22:
[----:B------:R-:W-:Y:S04]  /*0c40*/  BSSY.RECONVERGENT B1, `(.L_x_24) ;  /* 0x0000004000017945 */ /* 0x000fe80003800200 */
[----:B------:R-:W-:Y:S05]  /*0c50*/  @P3 BRA `(.L_x_25) ;  /* 0x0000000000083947 */ /* 0x000fea0003800000 */
[----:B------:R5:W-:Y:S04]  /*0c60*/  STS [UR8+0x24], R11 ;  /* 0x0000240bff007988 */ /* 0x000be80008000808 */
[----:B------:R5:W-:Y:S02]  /*0c70*/  STS [UR8+0x20], R3 ;  /* 0x00002003ff007988 */ /* 0x000be40008000808 */
.L_x_25:
[----:B------:R-:W-:Y:S05]  /*0c80*/  BSYNC.RECONVERGENT B1 ;  /* 0x0000000000017941 */ /* 0x000fea0003800200 */
.L_x_24:
[----:B------:R-:W-:Y:S04]  /*0c90*/  BSSY.RECONVERGENT B1, `(.L_x_26) ;  /* 0x000000e000017945 */ /* 0x000fe80003800200 */
[----:B------:R-:W-:Y:S05]  /*0ca0*/  @P3 BRA `(.L_x_27) ;  /* 0x0000000000303947 */ /* 0x000fea0003800000 */
[----:B--2---:R-:W2:Y:S01]  /*0cb0*/  LDS R5, [UR8+0x34] ;  /* 0x00003408ff057984 */ /* 0x004ea20008000800 */
[----:B----4-:R-:W4:Y:S03]  /*0cc0*/  LDC.64 R8, c[0x0][0x3b0] ;  /* 0x0000ec00ff087b82 */ /* 0x010f260000000a00 */
[----:B------:R-:W3:Y:S01]  /*0cd0*/  LDS R4, [UR8+0x1c] ;  /* 0x00001c08ff047984 */ /* 0x000ee20008000800 */
[C---:B----4-:R-:W-:Y:S01]  /*0ce0*/  SHF.L.U64.HI R9, R8.reuse, 0x1, R9 ;  /* 0x0000000108097819 */ /* 0x050fe20000010209 */
[----:B------:R-:W-:-:S03]  /*0cf0*/  IMAD.SHL.U32 R6, R8, 0x2, RZ ;  /* 0x0000000208067824 */ /* 0x000fc600078e00ff */
[--C-:B-----5:R-:W-:Y:S02]  /*0d00*/  SHF.R.U32.HI R11, RZ, 0x4, R9.reuse ;  /* 0x00000004ff0b7819 */ /* 0x120fe40000011609 */
[----:B------:R-:W-:-:S05]  /*0d10*/  SHF.R.U64 R6, R6, 0x4, R9 ;  /* 0x0000000406067819 */ /* 0x000fca0000001209 */
[----:B------:R4:W-:Y:S01]  /*0d20*/  STS [UR8+0xc], R6 ;  /* 0x00000c06ff007988 */ /* 0x0009e20008000808 */
[----:B--2---:R-:W-:Y:S02]  /*0d30*/  LOP3.LUT R5, R5, 0x7, RZ, 0xb8, !PT ;  /* 0x0000000705057812 */ /* 0x004fe400078eb8ff */
[----:B---3--:R-:W-:-:S03]  /*0d40*/  LOP3.LUT R4, R4, 0xf, R11, 0xb8, !PT ;  /* 0x0000000f04047812 */ /* 0x008fc600078eb80b */
[----:B------:R4:W-:Y:S04]  /*0d50*/  STS [UR8+0x34], R5 ;  /* 0x00003405ff007988 */ /* 0x0009e80008000808 */
[----:B------:R4:W-:Y:S02]  /*0d60*/  STS [UR8+0x1c], R4 ;  /* 0x00001c04ff007988 */ /* 0x0009e40008000808 */
.L_x_27:
[----:B------:R-:W-:Y:S05]  /*0d70*/  BSYNC.RECONVERGENT B1 ;  /* 0x0000000000017941 */ /* 0x000fea0003800200 */
.L_x_26:
[----:B------:R-:W-:Y:S04]  /*0d80*/  BSSY.RECONVERGENT B2, `(.L_x_28) ;  /* 0x000001a000027945 */ /* 0x000fe80003800200 */
[----:B------:R-:W-:Y:S04]  /*0d90*/  BSSY.RELIABLE B1, `(.L_x_29) ;  /* 0x0000015000017945 */ /* 0x000fe80003800100 */
[----:B------:R-:W-:Y:S05]  /*0da0*/  @P3 BRA `(.L_x_30) ;  /* 0x0000000000203947 */ /* 0x000fea0003800000 */
[----:B--2-4-:R-:W2:Y:S02]  /*0db0*/  LDS R4, [UR8+0x34] ;  /* 0x00003408ff047984 */ /* 0x014ea40008000800 */
[----:B--2---:R-:W-:-:S05]  /*0dc0*/  LOP3.LUT R4, R4, 0x38, RZ, 0xb8, !PT ;  /* 0x0000003804047812 */ /* 0x004fca00078eb8ff */
[----:B------:R2:W-:Y:S01]  /*0dd0*/  STS [UR8+0x34], R4 ;  /* 0x00003404ff007988 */ /* 0x0005e20008000808 */
[----:B------:R-:W-:Y:S05]  /*0de0*/  @P3 BRA `(.L_x_31) ;  /* 0x0000000000203947 */ /* 0x000fea0003800000 */
[----:B--2---:R-:W2:Y:S01]  /*0df0*/  LDS R4, [UR8+0x8] ;  /* 0x00000808ff047984 */ /* 0x004ea20008000800 */
[----:B------:R-:W-:-:S05]  /*0e00*/  IMAD.MOV.U32 R5, RZ, RZ, 0x780 ;  /* 0x00000780ff057424 */ /* 0x000fca00078e00ff */
[----:B--2---:R-:W-:-:S05]  /*0e10*/  LOP3.LUT R4, R4, 0x500, R5, 0xd8, !PT ;  /* 0x0000050004047812 */ /* 0x004fca00078ed805 */
[----:B------:R2:W-:Y:S02]  /*0e20*/  STS [UR8+0x8], R4 ;  /* 0x00000804ff007988 */ /* 0x0005e40008000808 */
.L_x_30:
[----:B------:R-:W-:Y:S05]  /*0e30*/  @P3 BRA `(.L_x_32) ;  /* 0x0000000000283947 */ /* 0x000fea0003800000 */
[----:B--2-4-:R-:W2:Y:S02]  /*0e40*/  LDS R4, [UR8+0x8] ;  /* 0x00000808ff047984 */ /* 0x014ea40008000800 */
[----:B--2---:R-:W-:-:S05]  /*0e50*/  LOP3.LUT R4, R4, 0x1800, RZ, 0xb8, !PT ;  /* 0x0000180004047812 */ /* 0x004fca00078eb8ff */
[----:B------:R4:W-:Y:S02]  /*0e60*/  STS [UR8+0x8], R4 ;  /* 0x00000804ff007988 */ /* 0x0009e40008000808 */
.L_x_31:
[----:B------:R-:W-:Y:S05]  /*0e70*/  @P3 BREAK.RELIABLE B1 ;  /* 0x0000000000013942 */ /* 0x000fea0003800100 */
[----:B------:R-:W-:Y:S05]  /*0e80*/  @P3 BRA `(.L_x_33) ;  /* 0x0000000000243947 */ /* 0x000fea0003800000 */
[----:B--2-4-:R-:W2:Y:S01]  /*0e90*/  LDS R4, [UR8+0x8] ;  /* 0x00000808ff047984 */ /* 0x014ea20008000800 */
[----:B------:R-:W-:-:S05]  /*0ea0*/  IMAD.MOV.U32 R5, RZ, RZ, 0x6000 ;  /* 0x00006000ff057424 */ /* 0x000fca00078e00ff */
[----:B--2---:R-:W-:-:S04]  /*0eb0*/  LOP3.LUT R4, R4, 0x6000, R5, 0xd8, !PT ;  /* 0x0000600004047812 */ /* 0x004fc800078ed805 */
[----:B------:R-:W-:-:S05]  /*0ec0*/  LOP3.LUT R4, R4, 0x400000, RZ, 0xb8, !PT ;  /* 0x0040000004047812 */ /* 0x000fca00078eb8ff */
[----:B------:R2:W-:Y:S02]  /*0ed0*/  STS [UR8+0x8], R4 ;  /* 0x00000804ff007988 */ /* 0x0005e40008000808 */
.L_x_32:
[----:B------:R-:W-:Y:S05]  /*0ee0*/  BSYNC.RELIABLE B1 ;  /* 0x0000000000017941 */ /* 0x000fea0003800100 */
.L_x_29:
[----:B--2-4-:R-:W2:Y:S02]  /*0ef0*/  @!P3 LDS R4, [UR8+0x8] ;  /* 0x00000808ff04b984 */ /* 0x014ea40008000800 */
[----:B--2---:R-:W-:-:S05]  /*0f00*/  @!P3 LOP3.LUT R4, R4, 0x8000, RZ, 0xb8, !PT ;  /* 0x000080000404b812 */ /* 0x004fca00078eb8ff */
[----:B------:R2:W-:Y:S02]  /*0f10*/  @!P3 STS [UR8+0x8], R4 ;  /* 0x00000804ff00b988 */ /* 0x0005e40008000808 */
.L_x_33:
[----:B------:R-:W-:Y:S05]  /*0f20*/  BSYNC.RECONVERGENT B2 ;  /* 0x0000000000027941 */ /* 0x000fea0003800200 */
.L_x_28:
[----:B------:R-:W-:Y:S05]  /*0f30*/  WARPSYNC.ALL ;  /* 0x0000000000007948 */ /* 0x000fea0003800000 */
[----:B------:R-:W-:Y:S01]  /*0f40*/  NOP ;  /* 0x0000000000007918 */ /* 0x000fe20000000000 */
[----:B------:R-:W-:-:S04]  /*0f50*/  UIADD3 UR5, UPT, UPT, UR4, 0x80, URZ ;  /* 0x0000008004057890 */ /* 0x000fc8000fffe0ff */
[----:B------:R-:W-:-:S04]  /*0f60*/  UIADD3 UR12, UP0, UPT, UR5, UR14, URZ ;  /* 0x0000000e050c7290 */ /* 0x000fc8000ff1e0ff */
[----:B------:R-:W-:Y:S01]  /*0f70*/  ULEA.HI.X.SX32 UR13, UR5, UR15, 0x1, UP0 ;  /* 0x0000000f050d7291 */ /* 0x000fe200080f0eff */
[----:B------:R-:W-:Y:S11]  /*0f80*/  @P0 BRA `(.L_x_34) ;  /* 0x0000000000300947 */ /* 0x000ff60003800000 */
[----:B--2-4-:R-:W2:Y:S01]  /*0f90*/  S2R R4, SR_LANEID ;  /* 0x0000000000047919 */ /* 0x014ea20000000000 */
[----:B------:R-:W-:Y:S05]  /*0fa0*/  WARPSYNC.ALL ;  /* 0x0000000000007948 */ /* 0x000fea0003800000 */
[----:B------:R-:W-:Y:S01]  /*0fb0*/  NOP ;  /* 0x0000000000007918 */ /* 0x000fe20000000000 */
[----:B--2---:R-:W-:-:S05]  /*0fc0*/  IMAD.SHL.U32 R6, R4, 0x4, RZ ;  /* 0x0000000404067824 */ /* 0x004fca00078e00ff */
[----:B------:R-:W2:Y:S01]  /*0fd0*/  LDS R9, [R6+UR8] ;  /* 0x0000000806097984 */ /* 0x000ea20008000800 */
[----:B------:R-:W-:-:S05]  /*0fe0*/  IADD3 R4, P1, PT, R6, UR12, RZ ;  /* 0x0000000c06047c10 */ /* 0x000fca000ff3e0ff */
[----:B------:R-:W-:-:S05]  /*0ff0*/  IMAD.X R5, RZ, RZ, UR13, P1 ;  /* 0x0000000dff057e24 */ /* 0x000fca00088e06ff */
[----:B--2---:R2:W4:Y:S01]  /*1000*/  ATOMG.E.EXCH.STRONG.GPU PT, RZ, [R4], R9 ;  /* 0x0000000904ff73a8 */ /* 0x00452200041ee100 */
[----:B------:R-:W-:-:S04]  /*1010*/  DEPBAR {5,4,3,2,1,0} ;  /* 0x0000003f0000791a */ /* 0x000fc80000000000 */
[----:B------:R-:W3:Y:S02]  /*1020*/  CCTL.E.C.LDCU.IV.DEEP [UR12] ;  /* 0x000000000c007540 */ /* 0x000ee40009c08000 */
[----:B---3--:R2:W-:Y:S01]  /*1030*/  UTMACCTL.IV [UR12] ;  /* 0x000000000c0079b9 */ /* 0x0085e20008000000 */
[----:B------:R-:W-:Y:S01]  /*1040*/  NOP ;  /* 0x0000000000007918 */ /* 0x000fe20000000000 */
.L_x_34:
[----:B------:R-:W-:Y:S05]  /*1050*/  @P0 BRA `(.L_x_35) ;  /* 0x00000000000c0947 */ /* 0x000fea0003800000 */
[----:B------:R0:W-:Y:S01]  /*1060*/  UTMACMDFLUSH ;  /* 0x00000000000079b7 */ /* 0x0001e20000000000 */
[----:B------:R-:W-:Y:S05]  /*1070*/  @P0 BRA `(.L_x_35) ;  /* 0x0000000000040947 */ /* 0x000fea0003800000 */
[----:B------:R-:W-:-:S04]  /*1080*/  DEPBAR.LE SB0, 0x0 ;  /* 0x000080000000791a */ /* 0x000fc80000000000 */
.L_x_35:
[----:B------:R-:W-:Y:S05]  /*1090*/  WARPSYNC.ALL ;  /* 0x0000000000007948 */ /* 0x000fea0003800000 */
[----:B------:R-:W-:Y:S01]  /*10a0*/  NOP ;  /* 0x0000000000007918 */ /* 0x000fe20000000000 */
[----:B----4-:R-:W-:Y:S06]  /*10b0*/  BAR.SYNC.DEFER_BLOCKING 0x0 ;  /* 0x0000000000007b1d */ /* 0x010fec0000010000 */
[----:B------:R-:W-:Y:S02]  /*10c0*/  BSSY.RECONVERGENT B2, `(.L_x_36) ;  /* 0x000000b000027945 */ /* 0x000fe40003800200 */
[----:B------:R-:W-:Y:S06]  /*10d0*/  BAR.SYNC.DEFER_BLOCKING 0x0 ;  /* 0x0000000000007b1d */ /* 0x000fec0000010000 */
[----:B------:R4:W-:Y:S01]  /*10e0*/  @!P0 STS [R10], RZ ;  /* 0x000000ff0a008388 */ /* 0x0009e20000000800 */
[----:B------:R-:W-:Y:S01]  /*10f0*/  NOP ;  /* 0x0000000000007918 */ /* 0x000fe20000000000 */
[----:B------:R-:W-:Y:S05]  /*1100*/  @P3 BRA `(.L_x_37) ;  /* 0x0000000000183947 */ /* 0x000fea0003800000 */
[----:B--2---:R-:W2:Y:S01]  /*1110*/  LDS R4, [UR8+0x8] ;  /* 0x00000808ff047984 */ /* 0x004ea20008000800 */
[----:B------:R-:W3:Y:S01]  /*1120*/  LDC.64 R8, c[0x0][0x390] ;  /* 0x0000e400ff087b82 */ /* 0x000ee20000000a00 */
[----:B------:R-:W-:Y:S02]  /*1130*/  IMAD.MOV.U32 R5, RZ, RZ, 0x70 ;  /* 0x00000070ff057424 */ /* 0x000fe400078e00ff */
[----:B---3--:R3:W-:Y:S03]  /*1140*/  STS.64 [UR8], R8 ;  /* 0x00000008ff007988 */ /* 0x0087e60008000a08 */
[----:B--2---:R-:W-:-:S05]  /*1150*/  LOP3.LUT R4, R4, 0x10, R5, 0xd8, !PT ;  /* 0x0000001004047812 */ /* 0x004fca00078ed805 */
[----:B------:R3:W-:Y:S02]  /*1160*/  STS [UR8+0x8], R4 ;  /* 0x00000804ff007988 */ /* 0x0007e40008000808 */
.L_x_37:
[----:B--2---:R-:W-:Y:S05]  /*1170*/  BSYNC.RECONVERGENT B2 ;  /* 0x0000000000027941 */ /* 0x004fea0003800200 */
.L_x_36:
[----:B------:R-:W-:Y:S04]  /*1180*/  BSSY.RECONVERGENT B3, `(.L_x_38) ;  /* 0x0000011000037945 */ /* 0x000fe80003800200 */
[----:B------:R-:W-:Y:S04]  /*1190*/  BSSY.RELIABLE B2, `(.L_x_39) ;  /* 0x000000e000027945 */ /* 0x000fe80003800100 */
[----:B------:R-:W-:Y:S05]  /*11a0*/  @P3 BRA `(.L_x_40) ;  /* 0x0000000000243947 */ /* 0x000fea0003800000 */
[----:B---3--:R-:W2:Y:S01]  /*11b0*/  LDS R4, [UR8+0x34] ;  /* 0x00003408ff047984 */ /* 0x008ea20008000800 */
[----:B------:R-:W-:-:S05]  /*11c0*/  IMAD.MOV.U32 R5, RZ, RZ, 0x3f000000 ;  /* 0x3f000000ff057424 */ /* 0x000fca00078e00ff */
[----:B--2---:R-:W-:-:S05]  /*11d0*/  LOP3.LUT R4, R4, 0xff000000, R5, 0xb8, !PT ;  /* 0xff00000004047812 */ /* 0x004fca00078eb805 */
[----:B------:R2:W-:Y:S01]  /*11e0*/  STS [UR8+0x34], R4 ;  /* 0x00003404ff007988 */ /* 0x0005e20008000808 */
[----:B------:R-:W-:Y:S05]  /*11f0*/  @P3 BRA `(.L_x_41) ;  /* 0x00000000001c3947 */ /* 0x000fea0003800000 */
[----:B--2---:R-:W2:Y:S01]  /*1200*/  LDS R4, [UR8+0x38] ;  /* 0x00003808ff047984 */ /* 0x004ea20008000800 */
[----:B------:R-:W-:-:S05]  /*1210*/  IMAD.MOV.U32 R5, RZ, RZ, 0x7f ;  /* 0x0000007fff057424 */ /* 0x000fca00078e00ff */
[----:B--2---:R-:W-:-:S05]  /*1220*/  LOP3.LUT R4, R4, 0xff, R5, 0xb8, !PT ;  /* 0x000000ff04047812 */ /* 0x004fca00078eb805 */
[----:B------:R2:W-:Y:S02]  /*1230*/  STS [UR8+0x38], R4 ;  /* 0x00003804ff007988 */ /* 0x0005e40008000808 */
.L_x_40:
[----:B------:R-:W-:Y:S05]  /*1240*/  @P3 BREAK.RELIABLE B2 ;  /* 0x0000000000023942 */ /* 0x000fea0003800100 */
[----:B------:R-:W-:Y:S05]  /*1250*/  @P3 BRA `(.L_x_42) ;  /* 0x00000000000c3947 */ /* 0x000fea0003800000 */
[----:B------:R2:W-:Y:S02]  /*1260*/  STS [UR8+0x20], R3 ;  /* 0x00002003ff007988 */ /* 0x0005e40008000808 */
.L_x_41:
[----:B------:R-:W-:Y:S05]  /*1270*/  BSYNC.RELIABLE B2 ;  /* 0x0000000000027941 */ /* 0x000fea0003800100 */
.L_x_39:
[----:B------:R2:W-:Y:S02]  /*1280*/  @!P3 STS [UR8+0x24], R2 ;  /* 0x00002402ff00b988 */ /* 0x0005e40008000808 */
.L_x_42:
[----:B------:R-:W-:Y:S05]  /*1290*/  BSYNC.RECONVERGENT B3 ;  /* 0x0000000000037941 */ /* 0x000fea0003800200 */
.L_x_38:
[----:B------:R-:W-:Y:S05]  /*12a0*/  WARPSYNC.ALL ;  /* 0x0000000000007948 */ /* 0x000fea0003800000 */
[----:B------:R-:W-:Y:S01]  /*12b0*/  NOP ;  /* 0x0000000000007918 */ /* 0x000fe20000000000 */
[----:B------:R-:W-:Y:S04]  /*12c0*/  BSSY.RECONVERGENT B3, `(.L_x_43) ;  /* 0x000000e000037945 */ /* 0x000fe80003800200 */
[----:B------:R-:W-:Y:S05]  /*12d0*/  @P3 BRA `(.L_x_44) ;  /* 0x0000000000303947 */ /* 0x000fea0003800000 */
[----:B--2--5:R-:W2:Y:S01]  /*12e0*/  LDS R3, [UR8+0x34] ;  /* 0x00003408ff037984 */ /* 0x024ea20008000800 */
[----:B---3--:R-:W3:Y:S03]  /*12f0*/  LDC.64 R4, c[0x0][0x3b8] ;  /* 0x0000ee00ff047b82 */ /* 0x008ee60000000a00 */
[----:B------:R-:W5:Y:S01]  /*1300*/  LDS R2, [UR8+0x1c] ;  /* 0x00001c08ff027984 */ /* 0x000f620008000800 */
[C---:B---3--:R-:W-:Y:S01]  /*1310*/  SHF.L.U64.HI R5, R4.reuse, 0x1, R5 ;  /* 0x0000000104057819 */ /* 0x048fe20000010205 */
[----:B------:R-:W-:-:S03]  /*1320*/  IMAD.SHL.U32 R4, R4, 0x2, RZ ;  /* 0x0000000204047824 */ /* 0x000fc600078e00ff */
[--C-:B------:R-:W-:Y:S02]  /*1330*/  SHF.R.U32.HI R9, RZ, 0x4, R5.reuse ;  /* 0x00000004ff097819 */ /* 0x100fe40000011605 */
[----:B------:R-:W-:-:S05]  /*1340*/  SHF.R.U64 R4, R4, 0x4, R5 ;  /* 0x0000000404047819 */ /* 0x000fca0000001205 */
[----:B------:R3:W-:Y:S01]  /*1350*/  STS [UR8+0xc], R4 ;  /* 0x00000c04ff007988 */ /* 0x0007e20008000808 */
[----:B--2---:R-:W-:Y:S02]  /*1360*/  LOP3.LUT R3, R3, 0x7, RZ, 0xb8, !PT ;  /* 0x0000000703037812 */ /* 0x004fe400078eb8ff */
[----:B-----5:R-:W-:-:S03]  /*1370*/  LOP3.LUT R2, R2, 0xf, R9, 0xb8, !PT ;  /* 0x0000000f02027812 */ /* 0x020fc600078eb809 */
[----:B------:R3:W-:Y:S04]  /*1380*/  STS [UR8+0x34], R3 ;  /* 0x00003403ff007988 */ /* 0x0007e80008000808 */
[----:B------:R3:W-:Y:S02]  /*1390*/  STS [UR8+0x1c], R2 ;  /* 0x00001c02ff007988 */ /* 0x0007e40008000808 */
.L_x_44:
[----:B------:R-:W-:Y:S05]  /*13a0*/  BSYNC.RECONVERGENT B3 ;  /* 0x0000000000037941 */ /* 0x000fea0003800200 */
.L_x_43:
[----:B------:R-:W-:Y:S04]  /*13b0*/  BSSY.RECONVERGENT B4, `(.L_x_45) ;  /* 0x000001a000047945 */ /* 0x000fe80003800200 */
[----:B------:R-:W-:Y:S04]  /*13c0*/  BSSY.RELIABLE B3, `(.L_x_46) ;  /* 0x0000015000037945 */ /* 0x000fe80003800100 */
[----:B------:R-:W-:Y:S05]  /*13d0*/  @P3 BRA `(.L_x_47) ;  /* 0x0000000000203947 */ /* 0x000fea0003800000 */
[----:B--23--:R-:W2:Y:S02]  /*13e0*/  LDS R2, [UR8+0x34] ;  /* 0x00003408ff027984 */ /* 0x00cea40008000800 */
[----:B--2---:R-:W-:-:S05]  /*13f0*/  LOP3.LUT R2, R2, 0x38, RZ, 0xb8, !PT ;  /* 0x0000003802027812 */ /* 0x004fca00078eb8ff */
[----:B------:R2:W-:Y:S01]  /*1400*/  STS [UR8+0x34], R2 ;  /* 0x00003402ff007988 */ /* 0x0005e20008000808 */
[----:B------:R-:W-:Y:S05]  /*1410*/  @P3 BRA `(.L_x_48) ;  /* 0x0000000000203947 */ /* 0x000fea0003800000 */
[----:B--2---:R-:W2:Y:S01]  /*1420*/  LDS R2, [UR8+0x8] ;  /* 0x00000808ff027984 */ /* 0x004ea20008000800 */
[----:B-----5:R-:W-:-:S05]  /*1430*/  IMAD.MOV.U32 R3, RZ, RZ, 0x780 ;  /* 0x00000780ff037424 */ /* 0x020fca00078e00ff */
[----:B--2---:R-:W-:-:S05]  /*1440*/  LOP3.LUT R2, R2, 0x500, R3, 0xd8, !PT ;  /* 0x0000050002027812 */ /* 0x004fca00078ed803 */
[----:B------:R2:W-:Y:S02]  /*1450*/  STS [UR8+0x8], R2 ;  /* 0x00000802ff007988 */ /* 0x0005e40008000808 */
.L_x_47:
[----:B------:R-:W-:Y:S05]  /*1460*/  @P3 BRA `(.L_x_49) ;  /* 0x0000000000283947 */ /* 0x000fea0003800000 */
[----:B--23--:R-:W2:Y:S02]  /*1470*/  LDS R2, [UR8+0x8] ;  /* 0x00000808ff027984 */ /* 0x00cea40008000800 */
[----:B--2---:R-:W-:-:S05]  /*1480*/  LOP3.LUT R2, R2, 0x1800, RZ, 0xb8, !PT ;  /* 0x0000180002027812 */ /* 0x004fca00078eb8ff */
[----:B------:R3:W-:Y:S02]  /*1490*/  STS [UR8+0x8], R2 ;  /* 0x00000802ff007988 */ /* 0x0007e40008000808 */
.L_x_48:
[----:B------:R-:W-:Y:S05]  /*14a0*/  @P3 BREAK.RELIABLE B3 ;  /* 0x0000000000033942 */ /* 0x000fea0003800100 */
[----:B------:R-:W-:Y:S05]  /*14b0*/  @P3 BRA `(.L_x_50) ;  /* 0x0000000000243947 */ /* 0x000fea0003800000 */
[----:B--23--:R-:W2:Y:S01]  /*14c0*/  LDS R2, [UR8+0x8] ;  /* 0x00000808ff027984 */ /* 0x00cea20008000800 */
[----:B-----5:R-:W-:-:S05]  /*14d0*/  IMAD.MOV.U32 R3, RZ, RZ, 0x6000 ;  /* 0x00006000ff037424 */ /* 0x020fca00078e00ff */
[----:B--2---:R-:W-:-:S04]  /*14e0*/  LOP3.LUT R2, R2, 0x6000, R3, 0xd8, !PT ;  /* 0x0000600002027812 */ /* 0x004fc800078ed803 */
[----:B------:R-:W-:-:S05]  /*14f0*/  LOP3.LUT R2, R2, 0x400000, RZ, 0xb8, !PT ;  /* 0x0040000002027812 */ /* 0x000fca00078eb8ff */
[----:B------:R2:W-:Y:S02]  /*1500*/  STS [UR8+0x8], R2 ;  /* 0x00000802ff007988 */ /* 0x0005e40008000808 */
.L_x_49:
[----:B------:R-:W-:Y:S05]  /*1510*/  BSYNC.RELIABLE B3 ;  /* 0x0000000000037941 */ /* 0x000fea0003800100 */
.L_x_46:
[----:B--23--:R-:W2:Y:S02]  /*1520*/  @!P3 LDS R2, [UR8+0x8] ;  /* 0x00000808ff02b984 */ /* 0x00cea40008000800 */
[----:B--2---:R-:W-:-:S05]  /*1530*/  @!P3 LOP3.LUT R2, R2, 0x8000, RZ, 0xb8, !PT ;  /* 0x000080000202b812 */ /* 0x004fca00078eb8ff */
[----:B------:R2:W-:Y:S02]  /*1540*/  @!P3 STS [UR8+0x8], R2 ;  /* 0x00000802ff00b988 */ /* 0x0005e40008000808 */
.L_x_50:
[----:B------:R-:W-:Y:S05]  /*1550*/  BSYNC.RECONVERGENT B4 ;  /* 0x0000000000047941 */ /* 0x000fea0003800200 */
.L_x_45:
[----:B------:R-:W-:Y:S05]  /*1560*/  WARPSYNC.ALL ;  /* 0x0000000000007948 */ /* 0x000fea0003800000 */
[----:B------:R-:W-:Y:S01]  /*1570*/  NOP ;  /* 0x0000000000007918 */ /* 0x000fe20000000000 */
[----:B------:R-:W-:-:S04]  /*1580*/  UIADD3 UR4, UPT, UPT, UR4, 0x100, URZ ;  /* 0x0000010004047890 */ /* 0x000fc8000fffe0ff */
[----:B------:R-:W-:-:S04]  /*1590*/  UIADD3 UR14, UP0, UPT, UR4, UR14, URZ ;  /* 0x0000000e040e7290 */ /* 0x000fc8000ff1e0ff */
[----:B------:R-:W-:Y:S01]  /*15a0*/  ULEA.HI.X.SX32 UR15, UR4, UR15, 0x1, UP0 ;  /* 0x0000000f040f7291 */ /* 0x000fe200080f0eff */
[----:B------:R-:W-:Y:S11]  /*15b0*/  @P0 BRA `(.L_x_51) ;  /* 0x0000000000300947 */ /* 0x000ff60003800000 */
[----:B--23--:R-:W2:Y:S01]  /*15c0*/  S2R R2, SR_LANEID ;  /* 0x0000000000027919 */ /* 0x00cea20000000000 */
[----:B------:R-:W-:Y:S05]  /*15d0*/  WARPSYNC.ALL ;  /* 0x0000000000007948 */ /* 0x000fea0003800000 */
[----:B------:R-:W-:Y:S01]  /*15e0*/  NOP ;  /* 0x0000000000007918 */ /* 0x000fe20000000000 */
[----:B--2---:R-:W-:-:S05]  /*15f0*/  IMAD.SHL.U32 R4, R2, 0x4, RZ ;  /* 0x0000000402047824 */ /* 0x004fca00078e00ff */
[----:B------:R-:W2:Y:S01]  /*1600*/  LDS R5, [R4+UR8] ;  /* 0x0000000804057984 */ /* 0x000ea20008000800 */
[----:B------:R-:W-:-:S05]  /*1610*/  IADD3 R2, P1, PT, R4, UR14, RZ ;  /* 0x0000000e04027c10 */ /* 0x000fca000ff3e0ff */
[----:B-----5:R-:W-:-:S05]  /*1620*/  IMAD.X R3, RZ, RZ, UR15, P1 ;  /* 0x0000000fff037e24 */ /* 0x020fca00088e06ff */
[----:B--2---:R2:W3:Y:S01]  /*1630*/  ATOMG.E.EXCH.STRONG.GPU PT, RZ, [R2], R5 ;  /* 0x0000000502ff73a8 */ /* 0x0044e200041ee100 */
[----:B------:R-:W-:-:S04]  /*1640*/  DEPBAR {5,4,3,2,1,0} ;  /* 0x0000003f0000791a */ /* 0x000fc80000000000 */
[----:B------:R-:W5:Y:S02]  /*1650*/  CCTL.E.C.LDCU.IV.DEEP [UR14] ;  /* 0x000000000e007540 */ /* 0x000f640009c08000 */
[----:B-----5:R2:W-:Y:S01]  /*1660*/  UTMACCTL.IV [UR14] ;  /* 0x000000000e0079b9 */ /* 0x0205e20008000000 */
[----:B------:R-:W-:Y:S01]  /*1670*/  NOP ;  /* 0x0000000000007918 */ /* 0x000fe20000000000 */
.L_x_51:
[----:B------:R-:W-:Y:S05]  /*1680*/  @P0 BRA `(.L_x_52) ;  /* 0x00000000000c0947 */ /* 0x000fea0003800000 */
[----:B------:R0:W-:Y:S01]  /*1690*/  UTMACMDFLUSH ;  /* 0x00000000000079b7 */ /* 0x0001e20000000000 */
[----:B------:R-:W-:Y:S05]  /*16a0*/  @P0 BRA `(.L_x_52) ;  /* 0x0000000000040947 */ /* 0x000fea0003800000 */
[----:B------:R-:W-:-:S04]  /*16b0*/  DEPBAR.LE SB0, 0x0 ;  /* 0x000080000000791a */ /* 0x000fc80000000000 */
.L_x_52:
[----:B------:R-:W-:Y:S05]  /*16c0*/  WARPSYNC.ALL ;  /* 0x0000000000007948 */ /* 0x000fea0003800000 */
[----:B------:R-:W-:Y:S01]  /*16d0*/  NOP ;  /* 0x0000000000007918 */ /* 0x000fe20000000000 */
[----:B---3--:R-:W-:Y:S01]  /*16e0*/  BAR.SYNC.DEFER_BLOCKING 0x0 ;  /* 0x0000000000007b1d */ /* 0x008fe20000010000 */
[----:B------:R-:W-:Y:S01]  /*16f0*/  ISETP.GE.AND P0, PT, R7, 0x1, PT ;  /* 0x000000010700780c */ /* 0x000fe20003f06270 */
[----:B------:R-:W-:Y:S01]  /*1700*/  USHF.L.U32 UR11, UR11, 0x7, URZ ;  /* 0x000000070b0b7899 */ /* 0x000fe200080006ff */
[----:B--2---:R-:W-:Y:S01]  /*1710*/  SHF.R.U32.HI R2, RZ, 0x5, R0 ;  /* 0x00000005ff027819 */ /* 0x004fe20000011600 */
[----:B------:R-:W-:-:S02]  /*1720*/  USHF.L.U32 UR30, UR30, 0x6, URZ ;  /* 0x000000061e1e7899 */ /* 0x000fc400080006ff */
[----:B------:R-:W-:Y:S01]  /*1730*/  VOTEU.ALL UP0, P3 ;  /* 0x0000000000ff7886 */ /* 0x000fe20001800000 */
[----:B------:R-:W-:Y:S01]  /*1740*/  UMOV UR4, 0x1 ;  /* 0x0000000100047882 */ /* 0x000fe20000000000 */
[----:B------:R-:W-:Y:S01]  /*1750*/  VOTEU.ALL UP1, P3 ;  /* 0x0000000000ff7886 */ /* 0x000fe20001820000 */
[----:B------:R-:W-:Y:S02]  /*1760*/  R2UR UR24, R2 ;  /* 0x00000000021872ca */ /* 0x000fe400000e0000 */
[----:B------:R-:W-:-:S04]  /*1770*/  @!UP0 UIADD3 UR16, UPT, UPT, -UR4, 0x100000, URZ ;  /* 0x0010000004108890 */ /* 0x000fc8000fffe1ff */
[----:B------:R-:W-:Y:S02]  /*1780*/  @!UP0 USHF.L.U32 UR17, UR16, 0xb, URZ ;  /* 0x0000000b10118899 */ /* 0x000fe400080006ff */
[----:B------:R-:W-:Y:S02]  /*1790*/  @!UP0 USHF.L.U32 UR16, UR16, 0x1, URZ ;  /* 0x0000000110108899 */ /* 0x000fe400080006ff */
[----:B------:R-:W-:-:S04]  /*17a0*/  @!UP0 UIADD3 UR4, UPT, UPT, -UR4, 0x100000, URZ ;  /* 0x0010000004048890 */ /* 0x000fc8000fffe1ff */
[----:B------:R-:W-:Y:S02]  /*17b0*/  @!UP0 USHF.L.U32 UR5, UR4, 0xb, URZ ;  /* 0x0000000b04058899 */ /* 0x000fe400080006ff */
[----:B------:R-:W-:Y:S01]  /*17c0*/  @!UP0 USHF.L.U32 UR4, UR4, 0x1, URZ ;  /* 0x0000000104048899 */ /* 0x000fe200080006ff */
[----:B------:R-:W-:Y:S01]  /*17d0*/  VOTEU.ALL UP0, P3 ;  /* 0x0000000000ff7886 */ /* 0x000fe20001800000 */
[----:B------:R-:W2:Y:S04]  /*17e0*/  FENCE.VIEW.ASYNC.S ;  /* 0x00000000000073c6 */ /* 0x000ea80000000000 */
[----:B--2---:R2:W3:Y:S06]  /*17f0*/  @!UP0 SYNCS.EXCH.64 URZ, [UR8+0x6000], UR16 ;  /* 0x0060001008ff85b2 */ /* 0x0044ec0008000100 */
[----:B------:R2:W4:Y:S01]  /*1800*/  @!UP1 SYNCS.EXCH.64 URZ, [UR8+0x6010], UR4 ;  /* 0x0060100408ff95b2 */ /* 0x0005220008000100 */
[----:B------:R-:W-:Y:S05]  /*1810*/  @!P0 BRA `(.L_x_53) ;  /* 0x0000000400f08947 */ /* 0x000fea0003800000 */
[----:B---34-:R-:W-:Y:S01]  /*1820*/  BAR.SYNC.DEFER_BLOCKING 0x0 ;  /* 0x0000000000007b1d */ /* 0x018fe20000010000 */
[----:B------:R-:W-:Y:S01]  /*1830*/  @!P3 IMAD.MOV.U32 R2, RZ, RZ, 0x6000 ;  /* 0x00006000ff02b424 */ /* 0x000fe200078e00ff */
[----:B------:R-:W-:Y:S02]  /*1840*/  ELECT P1, URZ, PT ;  /* 0x0000000000ff782f */ /* 0x000fe40003820000 */
[----:B------:R-:W-:Y:S02]  /*1850*/  ELECT P0, URZ, PT ;  /* 0x0000000000ff782f */ /* 0x000fe40003800000 */
[C---:B------:R-:W-:Y:S01]  /*1860*/  ISETP.LT.U32.AND P1, PT, R36.reuse, 0x20, P1 ;  /* 0x000000202400780c */ /* 0x040fe20000f21070 */
[----:B------:R-:W-:Y:S01]  /*1870*/  UIADD3 UR28, UPT, UPT, UR8, 0x4000, URZ ;  /* 0x00004000081c7890 */ /* 0x000fe2000fffe0ff */
[----:B------:R-:W-:Y:S01]  /*1880*/  ISETP.LT.U32.AND P0, PT, R36, 0x20, P0 ;  /* 0x000000202400780c */ /* 0x000fe20000701070 */
[----:B--2---:R-:W-:Y:S02]  /*1890*/  USHF.R.U32.HI UR16, URZ, 0x4, UR8 ;  /* 0x00000004ff107899 */ /* 0x004fe40008011608 */
[----:B------:R-:W-:-:S02]  /*18a0*/  USHF.R.U32.HI UR18, URZ, 0x4, UR28 ;  /* 0x00000004ff127899 */ /* 0x000fc4000801161c */
[----:B------:R-:W-:Y:S02]  /*18b0*/  USGXT.U32 UR16, UR16, 0xe ;  /* 0x0000000e1010789a */ /* 0x000fe40008000000 */
[----:B------:R-:W-:Y:S01]  /*18c0*/  USGXT.U32 UR18, UR18, 0xe ;  /* 0x0000000e1212789a */ /* 0x000fe20008000000 */
[----:B------:R-:W-:Y:S01]  /*18d0*/  UMOV UR4, URZ ;  /* 0x000000ff00047c82 */ /* 0x000fe20008000000 */
[----:B------:R-:W-:Y:S02]  /*18e0*/  UMOV UR17, 0x40004040 ;  /* 0x4000404000117882 */ /* 0x000fe40000000000 */
[----:B------:R-:W-:Y:S01]  /*18f0*/  VOTEU.ANY UP0, P1 ;  /* 0x0000000000ff7886 */ /* 0x000fe20000800100 */
[----:B------:R-:W-:Y:S01]  /*1900*/  VOTEU.ANY UP2, P1 ;  /* 0x0000000000ff7886 */ /* 0x000fe20000840100 */
[----:B------:R-:W-:Y:S01]  /*1910*/  VOTEU.ANY UP1, P0 ;  /* 0x0000000000ff7886 */ /* 0x000fe20000020100 */
[----:B------:R-:W-:Y:S01]  /*1920*/  VOTEU.ANY UP3, P0 ;  /* 0x0000000000ff7886 */ /* 0x000fe20000060100 */
[----:B------:R-:W-:Y:S01]  /*1930*/  UMOV UR19, 0x40004040 ;  /* 0x4000404000137882 */ /* 0x000fe20000000000 */
[----:B------:R2:W-:Y:S01]  /*1940*/  @!P3 SYNCS.ARRIVE.TRANS64 RZ, [UR8+0x6000], R2 ;  /* 0x00600002ffffb9a7 */ /* 0x0005e20008000008 */
[----:B------:R3:W-:Y:S06]  /*1950*/  MEMBAR.ALL.CTA ;  /* 0x0000000000007992 */ /* 0x0007ec0000008000 */
[----:B---3--:R-:W3:Y:S01]  /*1960*/  FENCE.VIEW.ASYNC.S ;  /* 0x00000000000073c6 */ /* 0x008ee20000000000 */
[----:B------:R-:W-:Y:S01]  /*1970*/  @UP0 UIADD3 UR9, UPT, UPT, UR8, 0x6000, URZ ;  /* 0x0000600008090890 */ /* 0x000fe2000fffe0ff */
[----:B------:R-:W-:Y:S01]  /*1980*/  @UP0 UMOV UR10, URZ ;  /* 0x000000ff000a0c82 */ /* 0x000fe20008000000 */
[----:B------:R-:W-:Y:S01]  /*1990*/  @UP1 UIADD3 UR29, UPT, UPT, UR8, 0x6000, URZ ;  /* 0x00006000081d1890 */ /* 0x000fe2000fffe0ff */
[----:B------:R-:W-:Y:S01]  /*19a0*/  @UP1 UMOV UR31, URZ ;  /* 0x000000ff001f1c82 */ /* 0x000fe20008000000 */
[----:B------:R-:W-:-:S02]  /*19b0*/  UIADD3 UR20, UP0, UPT, UR16, 0x2, URZ ;  /* 0x0000000210147890 */ /* 0x000fc4000ff1e0ff */
[----:B------:R-:W-:Y:S02]  /*19c0*/  UIADD3 UR22, UP1, UPT, UR18, 0x80, URZ ;  /* 0x0000008012167890 */ /* 0x000fe4000ff3e0ff */
[----:B------:R-:W-:Y:S02]  /*19d0*/  UIADD3.X UR21, UPT, UPT, UR4, 0x40004040, URZ, UP0, !UPT ;  /* 0x4000404004157890 */ /* 0x000fe400087fe4ff */
[----:B------:R-:W-:Y:S02]  /*19e0*/  UIADD3.X UR23, UPT, UPT, UR4, 0x40004040, URZ, UP1, !UPT ;  /* 0x4000404004177890 */ /* 0x000fe40008ffe4ff */
[----:B------:R-:W-:Y:S02]  /*19f0*/  UIADD3.64 UR26, UPT, UPT, UR20, 0x2, URZ ;  /* 0x00000002141a7897 */ /* 0x000fe4000fffe0ff */
[----:B------:R-:W-:Y:S02]  /*1a00*/  UIADD3.64 UR34, UPT, UPT, UR20, 0x4, URZ ;  /* 0x0000000414227897 */ /* 0x000fe4000fffe0ff */
[----:B------:R-:W-:-:S02]  /*1a10*/  UIADD3.64 UR32, UPT, UPT, UR22, 0x80, URZ ;  /* 0x0000008016207897 */ /* 0x000fc4000fffe0ff */
[----:B------:R-:W-:Y:S02]  /*1a20*/  UIADD3.64 UR36, UPT, UPT, UR22, 0x100, URZ ;  /* 0x0000010016247897 */ /* 0x000fe4000fffe0ff */
[----:B------:R-:W-:Y:S01]  /*1a30*/  UISETP.NE.U32.AND UP0, UPT, UR24, URZ, UPT ;  /* 0x000000ff1800728c */ /* 0x000fe2000bf05070 */
[----:B---3--:R-:W-:Y:S06]  /*1a40*/  BAR.SYNC.DEFER_BLOCKING 0x0 ;  /* 0x0000000000007b1d */ /* 0x008fec0000010000 */
[----:B------:R2:W-:Y:S02]  /*1a50*/  @UP2 UTMALDG.2D [UR8], [UR6] ;  /* 0x00000008060025b4 */ /* 0x0005e40008008000 */
[----:B------:R-:W-:Y:S06]  /*1a60*/  BAR.SYNC.DEFER_BLOCKING 0x0 ;  /* 0x0000000000007b1d */ /* 0x000fec0000010000 */
[----:B------:R2:W-:Y:S02]  /*1a70*/  @UP3 UTMALDG.2D [UR28], [UR12] ;  /* 0x0000001c0c0035b4 */ /* 0x0005e40008008000 */
[----:B------:R-:W-:Y:S06]  /*1a80*/  BAR.SYNC.DEFER_BLOCKING 0x0 ;  /* 0x0000000000007b1d */ /* 0x000fec0000010000 */
[----:B------:R-:W3:Y:S02]  /*1a90*/  SYNCS.PHASECHK.TRANS64.TRYWAIT P0, [UR8+0x6000], RZ ;  /* 0x006000ffff0075a7 */ /* 0x000ee40008001108 */
[----:B--23--:R-:W-:Y:S05]  /*1aa0*/  @!P0 BRA `(.L_x_54) ;  /* 0x0000000800d88947 */ /* 0x00cfea0003800000 */
.L_x_66:
[----:B------:R-:W-:Y:S05]  /*1ab0*/  BRA.U UP0, `(.L_x_55) ;  /* 0x0000000100347547 */ /* 0x000fea000b800000 */
[----:B------:R-:W-:Y:S01]  /*1ac0*/  UMOV UR4, 0x0 ;  /* 0x0000000000047882 */ /* 0x000fe20000000000 */
[----:B------:R-:W-:Y:S01]  /*1ad0*/  UMOV UR5, 0x8110490 ;  /* 0x0811049000057882 */ /* 0x000fe20000000000 */
[----:B------:R-:W-:Y:S01]  /*1ae0*/  UMOV UR28, 0x0 ;  /* 0x00000000001c7882 */ /* 0x000fe20000000000 */
[----:B------:R-:W-:Y:S01]  /*1af0*/  UMOV UR29, 0x8110490 ;  /* 0x08110490001d7882 */ /* 0x000fe20000000000 */
[----:B------:R-:W-:Y:S01]  /*1b00*/  UMOV UR38, 0x0 ;  /* 0x0000000000267882 */ /* 0x000fe20000000000 */
[----:B------:R-:W-:Y:S01]  /*1b10*/  UMOV UR39, 0x8110490 ;  /* 0x0811049000277882 */ /* 0x000fe20000000000 */
[----:B------:R2:W-:Y:S01]  /*1b20*/  UTCHMMA gdesc[UR16], gdesc[UR18], tmem[UR25], tmem[UR4], idesc[UR5], !UPT ;  /* 0x00ff0412100075ea */ /* 0x0005e2000f800019 */
[----:B------:R-:W-:Y:S01]  /*1b30*/  UMOV UR40, 0x0 ;  /* 0x0000000000287882 */ /* 0x000fe20000000000 */
[----:B------:R-:W-:Y:S01]  /*1b40*/  UMOV UR41, 0x8110490 ;  /* 0x0811049000297882 */ /* 0x000fe20000000000 */
[----:B------:R2:W-:Y:S01]  /*1b50*/  UTCHMMA gdesc[UR20], gdesc[UR22], tmem[UR25], tmem[UR28], idesc[UR29], UPT ;  /* 0x00ff1c16140075ea */ /* 0x0005e2000b800019 */
[----:B------:R2:W-:Y:S01]  /*1b60*/  UTCHMMA gdesc[UR26], gdesc[UR32], tmem[UR25], tmem[UR38], idesc[UR39], UPT ;  /* 0x00ff26201a0075ea */ /* 0x0005e2000b800019 */
[----:B------:R2:W-:Y:S01]  /*1b70*/  UTCHMMA gdesc[UR34], gdesc[UR36], tmem[UR25], tmem[UR40], idesc[UR41], UPT ;  /* 0x00ff2824220075ea */ /* 0x0005e2000b800019 */
[----:B------:R-:W-:Y:S01]  /*1b80*/  NOP ;  /* 0x0000000000007918 */ /* 0x000fe20000000000 */
.L_x_55:
[----:B------:R-:W-:Y:S01]  /*1b90*/  ELECT P0, URZ, PT ;  /* 0x0000000000ff782f */ /* 0x000fe20003800000 */
[----:B--2---:R-:W-:-:S03]  /*1ba0*/  UIADD3 UR4, UPT, UPT, UR8, 0x6010, URZ ;  /* 0x0000601008047890 */ /* 0x004fc6000fffe0ff */
[----:B------:R-:W-:Y:S01]  /*1bb0*/  ISETP.LT.U32.AND P0, PT, R36, 0x20, P0 ;  /* 0x000000202400780c */ /* 0x000fe20000701070 */
[----:B------:R-:W-:-:S12]  /*1bc0*/  UMOV UR5, URZ ;  /* 0x000000ff00057c82 */ /* 0x000fd80008000000 */
[----:B------:R-:W-:Y:S01]  /*1bd0*/  VOTEU.ANY UP0, P0 ;  /* 0x0000000000ff7886 */ /* 0x000fe20000000100 */
[----:B------:R-:W-:Y:S01]  /*1be0*/  VOTEU.ANY UP1, P0 ;  /* 0x0000000000ff7886 */ /* 0x000fe20000020100 */
[----:B------:R-:W-:-:S03]  /*1bf0*/  ISETP.GE.U32.AND P0, PT, R7, 0x41, PT ;  /* 0x000000410700780c */ /* 0x000fc60003f06070 */
[----:B------:R-:W-:Y:S02]  /*1c00*/  @UP0 UMOV UR9, UR4 ;  /* 0x0000000400090c82 */ /* 0x000fe40008000000 */
[----:B------:R2:W-:Y:S01]  /*1c10*/  @UP1 UTCBAR [UR9], URZ ;  /* 0x000000ff090013e9 */ /* 0x0005e200080000ff */
[----:B------:R-:W-:Y:S06]  /*1c20*/  BAR.SYNC.DEFER_BLOCKING 0x0 ;  /* 0x0000000000007b1d */ /* 0x000fec0000010000 */
[----:B------:R-:W3:Y:S02]  /*1c30*/  SYNCS.PHASECHK.TRANS64.TRYWAIT P1, [UR8+0x6010], RZ ;  /* 0x006010ffff0075a7 */ /* 0x000ee40008021108 */
[----:B--23--:R-:W-:Y:S05]  /*1c40*/  @!P1 BRA `(.L_x_56) ;  /* 0x00000008007c9947 */ /* 0x00cfea0003800000 */
.L_x_67:
[----:B------:R-:W-:Y:S05]  /*1c50*/  @!P0 BRA `(.L_x_53) ;  /* 0x0000000000e08947 */ /* 0x000fea0003800000 */
[----:B------:R-:W-:Y:S01]  /*1c60*/  IMAD.MOV.U32 R2, RZ, RZ, 0x1 ;  /* 0x00000001ff027424 */ /* 0x000fe200078e00ff */
[----:B------:R-:W2:Y:S01]  /*1c70*/  LDCU UR44, c[0x0][0x3a0] ;  /* 0x00007400ff2c77ac */ /* 0x000ea20008000800 */
[----:B------:R-:W-:-:S05]  /*1c80*/  UMOV UR10, 0x40 ;  /* 0x00000040000a7882 */ /* 0x000fca0000000000 */
.L_x_60:
[----:B------:R-:W-:Y:S01]  /*1c90*/  BAR.SYNC.DEFER_BLOCKING 0x0 ;  /* 0x0000000000007b1d */ /* 0x000fe20000010000 */
[----:B-----5:R-:W-:Y:S01]  /*1ca0*/  @!P3 IMAD.MOV.U32 R3, RZ, RZ, 0x6000 ;  /* 0x00006000ff03b424 */ /* 0x020fe200078e00ff */
[----:B------:R-:W-:Y:S02]  /*1cb0*/  ELECT P1, URZ, PT ;  /* 0x0000000000ff782f */ /* 0x000fe40003820000 */
[----:B------:R-:W-:Y:S02]  /*1cc0*/  ELECT P0, URZ, PT ;  /* 0x0000000000ff782f */ /* 0x000fe40003800000 */
[C---:B------:R-:W-:Y:S01]  /*1cd0*/  ISETP.LT.U32.AND P1, PT, R36.reuse, 0x20, P1 ;  /* 0x000000202400780c */ /* 0x040fe20000f21070 */
[----:B------:R-:W-:Y:S01]  /*1ce0*/  UMOV UR31, UR10 ;  /* 0x0000000a001f7c82 */ /* 0x000fe20008000000 */
[----:B------:R-:W-:-:S11]  /*1cf0*/  ISETP.LT.U32.AND P0, PT, R36, 0x20, P0 ;  /* 0x000000202400780c */ /* 0x000fd60000701070 */
[----:B------:R-:W-:Y:S02]  /*1d00*/  VOTEU.ANY UP0, P1 ;  /* 0x0000000000ff7886 */ /* 0x000fe40000800100 */
[----:B------:R-:W-:Y:S01]  /*1d10*/  VOTEU.ANY UP1, P0 ;  /* 0x0000000000ff7886 */ /* 0x000fe20000020100 */
[----:B---3--:R3:W-:Y:S01]  /*1d20*/  @!P3 SYNCS.ARRIVE.TRANS64 RZ, [UR8+0x6000], R3 ;  /* 0x00600003ffffb9a7 */ /* 0x0087e20008000008 */
[----:B------:R4:W-:Y:S06]  /*1d30*/  MEMBAR.ALL.CTA ;  /* 0x0000000000007992 */ /* 0x0009ec0000008000 */
[----:B----4-:R-:W4:Y:S01]  /*1d40*/  FENCE.VIEW.ASYNC.S ;  /* 0x00000000000073c6 */ /* 0x010f220000000000 */
[----:B------:R-:W-:Y:S01]  /*1d50*/  @UP0 UIADD3 UR9, UPT, UPT, UR8, 0x6000, URZ ;  /* 0x0000600008090890 */ /* 0x000fe2000fffe0ff */
[----:B----4-:R-:W-:Y:S01]  /*1d60*/  VOTEU.ANY UP0, P1 ;  /* 0x0000000000ff7886 */ /* 0x010fe20000800100 */
[----:B------:R-:W-:-:S02]  /*1d70*/  @UP1 UIADD3 UR28, UPT, UPT, UR8, 0x4000, URZ ;  /* 0x00004000081c1890 */ /* 0x000fc4000fffe0ff */
[----:B------:R-:W-:Y:S01]  /*1d80*/  @UP1 UIADD3 UR29, UPT, UPT, UR8, 0x6000, URZ ;  /* 0x00006000081d1890 */ /* 0x000fe2000fffe0ff */
[----:B---3--:R-:W-:Y:S01]  /*1d90*/  IMAD.U32 R3, R2, -0x80000000, RZ ;  /* 0x8000000002037824 */ /* 0x008fe200078e00ff */
[----:B------:R-:W-:Y:S01]  /*1da0*/  VOTEU.ANY UP1, P0 ;  /* 0x0000000000ff7886 */ /* 0x000fe20000020100 */
[----:B------:R-:W-:Y:S06]  /*1db0*/  BAR.SYNC.DEFER_BLOCKING 0x0 ;  /* 0x0000000000007b1d */ /* 0x000fec0000010000 */
[----:B------:R3:W-:Y:S01]  /*1dc0*/  @UP0 UTMALDG.2D [UR8], [UR6] ;  /* 0x00000008060005b4 */ /* 0x0007e20008008000 */
[----:B------:R-:W-:Y:S01]  /*1dd0*/  UISETP.NE.U32.AND UP0, UPT, UR24, URZ, UPT ;  /* 0x000000ff1800728c */ /* 0x000fe2000bf05070 */
[----:B------:R-:W-:Y:S06]  /*1de0*/  BAR.SYNC.DEFER_BLOCKING 0x0 ;  /* 0x0000000000007b1d */ /* 0x000fec0000010000 */
[----:B------:R3:W-:Y:S02]  /*1df0*/  @UP1 UTMALDG.2D [UR28], [UR12] ;  /* 0x0000001c0c0015b4 */ /* 0x0007e40008008000 */
[----:B------:R-:W-:Y:S06]  /*1e00*/  BAR.SYNC.DEFER_BLOCKING 0x0 ;  /* 0x0000000000007b1d */ /* 0x000fec0000010000 */
[----:B------:R-:W4:Y:S02]  /*1e10*/  SYNCS.PHASECHK.TRANS64.TRYWAIT P0, [UR8+0x6000], R3 ;  /* 0x00600003ff0075a7 */ /* 0x000f240008001108 */
[----:B---34-:R-:W-:Y:S05]  /*1e20*/  @!P0 BRA `(.L_x_57) ;  /* 0x0000000800108947 */ /* 0x018fea0003800000 */
.L_x_68:
[----:B------:R-:W-:Y:S05]  /*1e30*/  BRA.U UP0, `(.L_x_58) ;  /* 0x0000000100347547 */ /* 0x000fea000b800000 */
[----:B------:R-:W-:Y:S01]  /*1e40*/  UMOV UR28, 0x0 ;  /* 0x00000000001c7882 */ /* 0x000fe20000000000 */
[----:B------:R-:W-:Y:S01]  /*1e50*/  UMOV UR29, 0x8110490 ;  /* 0x08110490001d7882 */ /* 0x000fe20000000000 */
[----:B------:R-:W-:Y:S01]  /*1e60*/  UMOV UR38, 0x0 ;  /* 0x0000000000267882 */ /* 0x000fe20000000000 */
[----:B------:R-:W-:Y:S01]  /*1e70*/  UMOV UR39, 0x8110490 ;  /* 0x0811049000277882 */ /* 0x000fe20000000000 */
[----:B------:R-:W-:Y:S01]  /*1e80*/  UMOV UR40, 0x0 ;  /* 0x0000000000287882 */ /* 0x000fe20000000000 */
[----:B------:R-:W-:Y:S01]  /*1e90*/  UMOV UR41, 0x8110490 ;  /* 0x0811049000297882 */ /* 0x000fe20000000000 */
[----:B------:R3:W-:Y:S01]  /*1ea0*/  UTCHMMA gdesc[UR16], gdesc[UR18], tmem[UR25], tmem[UR28], idesc[UR29], UPT ;  /* 0x00ff1c12100075ea */ /* 0x0007e2000b800019 */
[----:B------:R-:W-:Y:S01]  /*1eb0*/  UMOV UR42, 0x0 ;  /* 0x00000000002a7882 */ /* 0x000fe20000000000 */
[----:B------:R-:W-:Y:S01]  /*1ec0*/  UMOV UR43, 0x8110490 ;  /* 0x08110490002b7882 */ /* 0x000fe20000000000 */
[----:B------:R3:W-:Y:S01]  /*1ed0*/  UTCHMMA gdesc[UR20], gdesc[UR22], tmem[UR25], tmem[UR38], idesc[UR39], UPT ;  /* 0x00ff2616140075ea */ /* 0x0007e2000b800019 */
[----:B------:R3:W-:Y:S01]  /*1ee0*/  UTCHMMA gdesc[UR26], gdesc[UR32], tmem[UR25], tmem[UR40], idesc[UR41], UPT ;  /* 0x00ff28201a0075ea */ /* 0x0007e2000b800019 */
[----:B------:R3:W-:Y:S01]  /*1ef0*/  UTCHMMA gdesc[UR34], gdesc[UR36], tmem[UR25], tmem[UR42], idesc[UR43], UPT ;  /* 0x00ff2a24220075ea */ /* 0x0007e2000b800019 */
[----:B------:R-:W-:Y:S01]  /*1f00*/  NOP ;  /* 0x0000000000007918 */ /* 0x000fe20000000000 */
.L_x_58:
[----:B------:R-:W-:-:S04]  /*1f10*/  ELECT P0, URZ, PT ;  /* 0x0000000000ff782f */ /* 0x000fc80003800000 */
[----:B------:R-:W-:-:S13]  /*1f20*/  ISETP.LT.U32.AND P0, PT, R36, 0x20, P0 ;  /* 0x000000202400780c */ /* 0x000fda0000701070 */
[----:B------:R-:W-:Y:S01]  /*1f30*/  VOTEU.ANY UP0, P0 ;  /* 0x0000000000ff7886 */ /* 0x000fe20000000100 */
[----:B------:R-:W-:-:S04]  /*1f40*/  VOTEU.ANY UP1, P0 ;  /* 0x0000000000ff7886 */ /* 0x000fc80000020100 */
[----:B------:R-:W-:Y:S02]  /*1f50*/  @UP0 UMOV UR9, UR4 ;  /* 0x0000000400090c82 */ /* 0x000fe40008000000 */
[----:B------:R4:W-:Y:S01]  /*1f60*/  @UP1 UTCBAR [UR9], URZ ;  /* 0x000000ff090013e9 */ /* 0x0009e200080000ff */
[----:B------:R-:W-:Y:S06]  /*1f70*/  BAR.SYNC.DEFER_BLOCKING 0x0 ;  /* 0x0000000000007b1d */ /* 0x000fec0000010000 */
[----:B------:R-:W5:Y:S02]  /*1f80*/  SYNCS.PHASECHK.TRANS64.TRYWAIT P0, [UR8+0x6010], R3 ;  /* 0x00601003ff0075a7 */ /* 0x000f640008001108 */
[----:B----45:R-:W-:Y:S05]  /*1f90*/  @!P0 BRA `(.L_x_59) ;  /* 0x0000000400c08947 */ /* 0x030fea0003800000 */
.L_x_69:
[----:B------:R-:W-:Y:S01]  /*1fa0*/  UIADD3 UR10, UPT, UPT, UR10, 0x40, URZ ;  /* 0x000000400a0a7890 */ /* 0x000fe2000fffe0ff */
[----:B------:R-:W-:-:S03]  /*1fb0*/  LOP3.LUT R2, R2, 0x1, RZ, 0x3c, !PT ;  /* 0x0000000102027812 */ /* 0x000fc600078e3cff */
[----:B--2---:R-:W-:-:S09]  /*1fc0*/  UISETP.GE.AND UP0, UPT, UR10, UR44, UPT ;  /* 0x0000002c0a00728c */ /* 0x004fd2000bf06270 */
[----:B------:R-:W-:Y:S05]  /*1fd0*/  BRA.U !UP0, `(.L_x_60) ;  /* 0xfffffffd082c7547 */ /* 0x000fea000b83ffff */
.L_x_53:
[----:B---34-:R-:W-:Y:S06]  /*1fe0*/  BAR.SYNC.DEFER_BLOCKING 0x0 ;  /* 0x0000000000007b1d */ /* 0x018fec0000010000 */
[----:B------:R-:W-:Y:S04]  /*1ff0*/  BSSY.RECONVERGENT B4, `(.L_x_61) ;  /* 0x0000004000047945 */ /* 0x000fe80003800200 */
[----:B------:R-:W-:Y:S05]  /*2000*/  @P3 BRA `(.L_x_62) ;  /* 0x0000000000083947 */ /* 0x000fea0003800000 */
[----:B------:R-:W3:Y:S02]  /*2010*/  SYNCS.CCTL.IV [UR8+0x6000] ;  /* 0x00600000ff0079b1 */ /* 0x000ee40008000008 */
[----:B---3--:R-:W3:Y:S02]  /*2020*/  SYNCS.CCTL.IV [UR8+0x6010] ;  /* 0x00601000ff0079b1 */ /* 0x008ee40008000008 */
.L_x_62:
[----:B--2---:R-:W-:Y:S05]  /*2030*/  BSYNC.RECONVERGENT B4 ;  /* 0x0000000000047941 */ /* 0x004fea0003800200 */
.L_x_61:
[----:B------:R-:W-:Y:S01]  /*2040*/  USHF.L.U32 UR4, UR24, 0x15, URZ ;  /* 0x0000001518047899 */ /* 0x000fe200080006ff */
[C---:B------:R-:W-:Y:S01]  /*2050*/  IMAD.SHL.U32 R2, R0.reuse, 0x10, RZ ;  /* 0x0000001000027824 */ /* 0x040fe200078e00ff */
[----:B------:R-:W-:Y:S01]  /*2060*/  USHF.L.U32 UR24, UR24, 0x3, URZ ;  /* 0x0000000318187899 */ /* 0x000fe200080006ff */
[----:B-----5:R-:W-:Y:S01]  /*2070*/  SHF.R.U32.HI R3, RZ, 0x1, R0 ;  /* 0x00000001ff037819 */ /* 0x020fe20000011600 */
[----:B------:R-:W-:Y:S01]  /*2080*/  ULOP3.LUT UR4, UR4, 0x600000, URZ, 0xc0, !UPT ;  /* 0x0060000004047892 */ /* 0x000fe2000f8ec0ff */
[----:B------:R-:W-:Y:S01]  /*2090*/  IMAD.SHL.U32 R0, R0, 0x80, RZ ;  /* 0x0000008000007824 */ /* 0x000fe200078e00ff */
[----:B------:R-:W-:Y:S01]  /*20a0*/  ULOP3.LUT UR24, UR24, 0x20, URZ, 0xc0, !UPT ;  /* 0x0000002018187892 */ /* 0x000fe2000f8ec0ff */
[----:B------:R-:W-:Y:S02]  /*20b0*/  LOP3.LUT R2, R2, 0x70, RZ, 0xc0, !PT ;  /* 0x0000007002027812 */ /* 0x000fe400078ec0ff */
[----:B------:R-:W-:Y:S01]  /*20c0*/  ELECT P0, URZ, PT ;  /* 0x0000000000ff782f */ /* 0x000fe20003800000 */
[----:B------:R-:W-:Y:S01]  /*20d0*/  UIADD3 UR4, UPT, UPT, UR24, UR4, UR25 ;  /* 0x0000000418047290 */ /* 0x000fe2000fffe019 */
[----:B------:R-:W-:Y:S01]  /*20e0*/  LOP3.LUT R3, R2, 0x40, R3, 0x78, !PT ;  /* 0x0000004002037812 */ /* 0x000fe200078e7803 */
[----:B------:R-:W-:Y:S01]  /*20f0*/  UMOV UR9, UR30 ;  /* 0x0000001e00097c82 */ /* 0x000fe20008000000 */
[----:B------:R-:W-:Y:S01]  /*2100*/  ISETP.LT.U32.AND P0, PT, R36, 0x20, P0 ;  /* 0x000000202400780c */ /* 0x000fe20000701070 */
[----:B------:R-:W-:Y:S01]  /*2110*/  UMOV UR10, UR11 ;  /* 0x0000000b000a7c82 */ /* 0x000fe20008000000 */
[----:B------:R-:W-:-:S04]  /*2120*/  LOP3.LUT R0, R3, 0x3f80, R0, 0xf8, !PT ;  /* 0x00003f8003007812 */ /* 0x000fc800078ef800 */
[----:B------:R-:W2:Y:S01]  /*2130*/  LDTM.x32 R4, tmem[UR4] ;  /* 0x00000004000479ee */ /* 0x000ea200082c0000 */
[C---:B------:R-:W-:Y:S01]  /*2140*/  LOP3.LUT R2, R0.reuse, 0x10, RZ, 0x3c, !PT ;  /* 0x0000001000027812 */ /* 0x040fe200078e3cff */
[----:B------:R-:W-:Y:S01]  /*2150*/  NOP ;  /* 0x0000000000007918 */ /* 0x000fe20000000000 */
[----:B------:R-:W-:-:S04]  /*2160*/  LOP3.LUT R3, R0, 0x20, RZ, 0x3c, !PT ;  /* 0x0000002000037812 */ /* 0x000fc800078e3cff */
[----:B--2---:R-:W-:Y:S01]  /*2170*/  VOTEU.ANY UP1, P0 ;  /* 0x0000000000ff7886 */ /* 0x004fe20000020100 */
[----:B------:R-:W-:Y:S01]  /*2180*/  VOTEU.ANY UP0, P0 ;  /* 0x0000000000ff7886 */ /* 0x000fe20000000100 */
[----:B------:R-:W-:Y:S02]  /*2190*/  F2FP.BF16.F32.PACK_AB R4, R5, R4 ;  /* 0x000000040504723e */ /* 0x000fe400000010ff */
[----:B------:R-:W-:Y:S02]  /*21a0*/  F2FP.BF16.F32.PACK_AB R5, R7, R6 ;  /* 0x000000060705723e */ /* 0x000fe400000010ff */
[----:B------:R-:W-:Y:S02]  /*21b0*/  F2FP.BF16.F32.PACK_AB R12, R13, R12 ;  /* 0x0000000c0d0c723e */ /* 0x000fe400000010ff */
[----:B------:R-:W-:Y:S02]  /*21c0*/  F2FP.BF16.F32.PACK_AB R6, R9, R8 ;  /* 0x000000080906723e */ /* 0x000fe400000010ff */
[----:B------:R-:W-:-:S02]  /*21d0*/  F2FP.BF16.F32.PACK_AB R7, R11, R10 ;  /* 0x0000000a0b07723e */ /* 0x000fc400000010ff */
[----:B------:R-:W-:Y:S02]  /*21e0*/  F2FP.BF16.F32.PACK_AB R13, R15, R14 ;  /* 0x0000000e0f0d723e */ /* 0x000fe400000010ff */
[----:B------:R-:W-:Y:S01]  /*21f0*/  F2FP.BF16.F32.PACK_AB R20, R21, R20 ;  /* 0x000000141514723e */ /* 0x000fe200000010ff */
[----:B---3--:R2:W-:Y:S01]  /*2200*/  STS.128 [R0+UR8], R4 ;  /* 0x0000000400007988 */ /* 0x0085e20008000c08 */
[----:B------:R-:W-:Y:S02]  /*2210*/  F2FP.BF16.F32.PACK_AB R14, R17, R16 ;  /* 0x00000010110e723e */ /* 0x000fe400000010ff */
[----:B------:R-:W-:Y:S02]  /*2220*/  F2FP.BF16.F32.PACK_AB R15, R19, R18 ;  /* 0x00000012130f723e */ /* 0x000fe400000010ff */
[----:B------:R-:W-:Y:S02]  /*2230*/  F2FP.BF16.F32.PACK_AB R21, R23, R22 ;  /* 0x000000161715723e */ /* 0x000fe400000010ff */
[----:B------:R-:W-:Y:S01]  /*2240*/  F2FP.BF16.F32.PACK_AB R28, R29, R28 ;  /* 0x0000001c1d1c723e */ /* 0x000fe200000010ff */
[----:B------:R2:W-:Y:S01]  /*2250*/  STS.128 [R2+UR8], R12 ;  /* 0x0000000c02007988 */ /* 0x0005e20008000c08 */
[----:B------:R-:W-:-:S02]  /*2260*/  F2FP.BF16.F32.PACK_AB R22, R25, R24 ;  /* 0x000000181916723e */ /* 0x000fc400000010ff */
[----:B------:R-:W-:Y:S02]  /*2270*/  F2FP.BF16.F32.PACK_AB R23, R27, R26 ;  /* 0x0000001a1b17723e */ /* 0x000fe400000010ff */
[----:B------:R-:W-:Y:S02]  /*2280*/  F2FP.BF16.F32.PACK_AB R29, R31, R30 ;  /* 0x0000001e1f1d723e */ /* 0x000fe400000010ff */
[----:B------:R-:W-:Y:S01]  /*2290*/  F2FP.BF16.F32.PACK_AB R30, R33, R32 ;  /* 0x00000020211e723e */ /* 0x000fe200000010ff */
[----:B------:R2:W-:Y:S01]  /*22a0*/  STS.128 [R3+UR8], R20 ;  /* 0x0000001403007988 */ /* 0x0005e20008000c08 */
[----:B------:R-:W-:Y:S02]  /*22b0*/  F2FP.BF16.F32.PACK_AB R31, R35, R34 ;  /* 0x00000022231f723e */ /* 0x000fe400000010ff */
[----:B------:R-:W-:-:S05]  /*22c0*/  LOP3.LUT R8, R0, 0x30, RZ, 0x3c, !PT ;  /* 0x0000003000087812 */ /* 0x000fca00078e3cff */
[----:B------:R2:W-:Y:S01]  /*22d0*/  STS.128 [R8+UR8], R28 ;  /* 0x0000001c08007988 */ /* 0x0005e20008000c08 */
[----:B------:R3:W-:Y:S06]  /*22e0*/  MEMBAR.ALL.CTA ;  /* 0x0000000000007992 */ /* 0x0007ec0000008000 */
[----:B---3--:R-:W3:Y:S02]  /*22f0*/  FENCE.VIEW.ASYNC.S ;  /* 0x00000000000073c6 */ /* 0x008ee40000000000 */
[----:B---3--:R-:W-:Y:S06]  /*2300*/  BAR.SYNC.DEFER_BLOCKING 0x0 ;  /* 0x0000000000007b1d */ /* 0x008fec0000010000 */
[----:B------:R2:W-:Y:S01]  /*2310*/  @UP1 UTMASTG.2D [UR8], [UR14] ;  /* 0x000000080e0013b5 */ /* 0x0005e20008008000 */
[----:B------:R0:W-:Y:S01]  /*2320*/  UTMACMDFLUSH ;  /* 0x00000000000079b7 */ /* 0x0001e20000000000 */
[----:B------:R-:W-:-:S04]  /*2330*/  DEPBAR.LE SB0, 0x0 ;  /* 0x000080000000791a */ /* 0x000fc80000000000 */
[----:B------:R-:W-:Y:S08]  /*2340*/  BAR.SYNC.DEFER_BLOCKING 0x0 ;  /* 0x0000000000007b1d */ /* 0x000ff00000010000 */
[----:B------:R-:W-:Y:S06]  /*2350*/  BAR.SYNC.DEFER_BLOCKING 0x0 ;  /* 0x0000000000007b1d */ /* 0x000fec0000010000 */
[----:B--2---:R-:W-:Y:S05]  /*2360*/  @P2 BRA `(.L_x_63) ;  /* 0x0000000000a02947 */ /* 0x004fea0003800000 */
[----:B------:R-:W2:Y:S01]  /*2370*/  S2UR UR5, SR_CgaCtaId ;  /* 0x00000000000579c3 */ /* 0x000ea20000008800 */
[----:B------:R-:W-:Y:S01]  /*2380*/  NOP ;  /* 0x0000000000007918 */ /* 0x000fe20000000000 */
[----:B------:R-:W-:Y:S01]  /*2390*/  UMOV UR4, 0x50 ;  /* 0x0000005000047882 */ /* 0x000fe20000000000 */
[----:B------:R-:W-:Y:S02]  /*23a0*/  IMAD.U32 R0, RZ, RZ, UR25 ;  /* 0x00000019ff007e24 */ /* 0x000fe4000f8e00ff */
[----:B------:R-:W-:Y:S02]  /*23b0*/  IMAD.MOV.U32 R3, RZ, RZ, 0x3 ;  /* 0x00000003ff037424 */ /* 0x000fe400078e00ff */
[----:B------:R-:W-:Y:S01]  /*23c0*/  IMAD.MOV.U32 R7, RZ, RZ, 0x1 ;  /* 0x00000001ff077424 */ /* 0x000fe200078e00ff */
[----:B------:R-:W-:-:S04]  /*23d0*/  LOP3.LUT R0, R0, 0xffff, RZ, 0xc0, !PT ;  /* 0x0000ffff00007812 */ /* 0x000fc800078ec0ff */
[----:B------:R-:W-:-:S05]  /*23e0*/  SHF.R.U32.HI R0, RZ, 0x5, R0 ;  /* 0x00000005ff007819 */ /* 0x000fca0000011600 */
[----:B------:R-:W-:Y:S01]  /*23f0*/  VIADD R2, R0, 0x10 ;  /* 0x0000001000027836 */ /* 0x000fe20000000000 */
[----:B------:R-:W-:Y:S01]  /*2400*/  SHF.L.U32 R0, R3, R0, RZ ;  /* 0x0000000003007219 */ /* 0x000fe200000006ff */
[----:B--2---:R-:W-:-:S03]  /*2410*/  ULEA UR6, UR5, UR4, 0x18 ;  /* 0x0000000405067291 */ /* 0x004fc6000f8ec0ff */
[----:B------:R-:W-:-:S04]  /*2420*/  SHF.L.U32 R3, R7, R2, RZ ;  /* 0x0000000207037219 */ /* 0x000fc800000006ff */
[----:B------:R-:W-:Y:S02]  /*2430*/  LOP3.LUT R0, R3, R0, RZ, 0xfc, !PT ;  /* 0x0000000003007212 */ /* 0x000fe400078efcff */
[----:B------:R-:W2:Y:S02]  /*2440*/  LDS R5, [UR6] ;  /* 0x00000006ff057984 */ /* 0x000ea40008000800 */
[C---:B------:R-:W-:Y:S02]  /*2450*/  LOP3.LUT R2, R0.reuse, 0xffff, RZ, 0xc0, !PT ;  /* 0x0000ffff00027812 */ /* 0x040fe400078ec0ff */
[----:B--2---:R-:W-:-:S04]  /*2460*/  LOP3.LUT R3, R0, 0xffff, R5, 0x80, !PT ;  /* 0x0000ffff00037812 */ /* 0x004fc800078e8005 */
[----:B------:R-:W-:-:S13]  /*2470*/  ISETP.NE.AND P0, PT, R3, R2, PT ;  /* 0x000000020300720c */ /* 0x000fda0003f05270 */
[----:B------:R-:W-:Y:S05]  /*2480*/  @P0 BRA `(.L_x_64) ;  /* 0x0000000000500947 */ /* 0x000fea0003800000 */
[----:B------:R-:W-:Y:S02]  /*2490*/  SHF.R.U32.HI R5, RZ, 0x10, R5 ;  /* 0x00000010ff057819 */ /* 0x000fe40000011605 */
[----:B------:R-:W-:-:S04]  /*24a0*/  SHF.R.U32.HI R2, RZ, 0x10, R0 ;  /* 0x00000010ff027819 */ /* 0x000fc80000011600 */
[----:B------:R-:W-:-:S04]  /*24b0*/  LOP3.LUT R5, R5, R2, RZ, 0xc0, !PT ;  /* 0x0000000205057212 */ /* 0x000fc800078ec0ff */
[----:B------:R-:W-:-:S13]  /*24c0*/  ISETP.NE.AND P0, PT, R5, R2, PT ;  /* 0x000000020500720c */ /* 0x000fda0003f05270 */
[----:B------:R-:W-:Y:S05]  /*24d0*/  @P0 BRA `(.L_x_65) ;  /* 0x0000000000300947 */ /* 0x000fea0003800000 */
[----:B------:R-:W-:Y:S01]  /*24e0*/  R2UR UR4, R0 ;  /* 0x00000000000472ca */ /* 0x000fe200000e0000 */
[----:B------:R-:W-:Y:S01]  /*24f0*/  VOTEU.ANY UR5, UPT, PT ;  /* 0x0000000000057886 */ /* 0x000fe200038e0100 */
[----:B------:R-:W2:Y:S01]  /*2500*/  S2R R0, SR_LANEID ;  /* 0x0000000000007919 */ /* 0x000ea20000000000 */
[----:B------:R-:W-:-:S10]  /*2510*/  UFLO.U32 UR5, UR5 ;  /* 0x00000005000572bd */ /* 0x000fd400080e0000 */
[----:B------:R-:W-:-:S06]  /*2520*/  ULOP3.LUT UR4, URZ, UR4, URZ, 0x33, !UPT ;  /* 0x00000004ff047292 */ /* 0x000fcc000f8e33ff */
[----:B------:R-:W-:-:S04]  /*2530*/  IMAD.U32 R2, RZ, RZ, UR4 ;  /* 0x00000004ff027e24 */ /* 0x000fc8000f8e00ff */
[----:B------:R-:W3:Y:S02]  /*2540*/  REDUX UR7, R2 ;  /* 0x00000000020773c4 */ /* 0x000ee40000000000 */
[----:B------:R4:W-:Y:S01]  /*2550*/  UTCATOMSWS.AND URZ, UR4 ;  /* 0x0000000400ff79e3 */ /* 0x0009e20008000000 */
[----:B--2---:R-:W-:Y:S01]  /*2560*/  ISETP.EQ.U32.AND P0, PT, R0, UR5, PT ;  /* 0x0000000500007c0c */ /* 0x004fe2000bf02070 */
[----:B---3--:R-:W-:-:S12]  /*2570*/  IMAD.U32 R0, RZ, RZ, UR7 ;  /* 0x00000007ff007e24 */ /* 0x008fd8000f8e00ff */
[----:B------:R4:W-:Y:S01]  /*2580*/  @P0 ATOMS.AND RZ, [UR6], R0 ;  /* 0x00000000ffff098c */ /* 0x0009e2000a800006 */
[----:B------:R-:W-:Y:S05]  /*2590*/  BRA `(.L_x_63) ;  /* 0x0000000000147947 */ /* 0x000fea0003800000 */
.L_x_65:
[----:B------:R-:W-:-:S07]  /*25a0*/  MOV R2, 0x25c0 ;  /* 0x000025c000027802 */ /* 0x000fce0000000f00 */
[----:B-1----:R-:W-:Y:S05]  /*25b0*/  CALL.REL.NOINC `($__internal_0_$__cuda_sm10x_tcgen05_guardrail_trap_col_being_dealloced_not_returned_by_alloc) ;  /* 0x0000000000447944 */ /* 0x002fea0003c00000 */
[----:B------:R-:W-:Y:S05]  /*25c0*/  BRA `(.L_x_63) ;  /* 0x0000000000087947 */ /* 0x000fea0003800000 */
.L_x_64:
[----:B------:R-:W-:-:S07]  /*25d0*/  MOV R2, 0x25f0 ;  /* 0x000025f000027802 */ /* 0x000fce0000000f00 */
[----:B-1----:R-:W-:Y:S05]  /*25e0*/  CALL.REL.NOINC `($__internal_2_$__cuda_sm10x_tcgen05_guardrail_trap_unallocated_columns_being_dealloced) ;  /* 0x0000000000507944 */ /* 0x002fea0003c00000 */
.L_x_63:
[----:B------:R-:W-:Y:S01]  /*25f0*/  NOP ;  /* 0x0000000000007918 */ /* 0x000fe20000000000 */
[----:B----4-:R-:W-:Y:S05]  /*2600*/  EXIT ;  /* 0x000000000000794d */ /* 0x010fea0003800000 */
.L_x_54:
[----:B------:R-:W2:Y:S02]  /*2610*/  SYNCS.PHASECHK.TRANS64.TRYWAIT P0, [UR8+0x6000], RZ ;  /* 0x006000ffff0075a7 */ /* 0x000ea40008001108 */
[----:B--2---:R-:W-:Y:S05]  /*2620*/  @!P0 BRA `(.L_x_54) ;  /* 0xfffffffc00f88947 */ /* 0x004fea000383ffff */
[----:B------:R-:W-:Y:S05]  /*2630*/  BRA `(.L_x_66) ;  /* 0xfffffff4001c7947 */ /* 0x000fea000383ffff */
.L_x_56:
[----:B------:R-:W2:Y:S02]  /*2640*/  SYNCS.PHASECHK.TRANS64.TRYWAIT P1, [UR8+0x6010], RZ ;  /* 0x006010ffff0075a7 */ /* 0x000ea40008021108 */
[----:B--2---:R-:W-:Y:S05]  /*2650*/  @!P1 BRA `(.L_x_56) ;  /* 0xfffffffc00f89947 */ /* 0x004fea000383ffff */
[----:B------:R-:W-:Y:S05]  /*2660*/  BRA `(.L_x_67) ;  /* 0xfffffff400787947 */ /* 0x000fea000383ffff */
.L_x_57:
[----:B------:R-:W3:Y:S02]  /*2670*/  SYNCS.PHASECHK.TRANS64.TRYWAIT P0, [UR8+0x6000], R3 ;  /* 0x00600003ff0075a7 */ /* 0x000ee40008001108 */
[----:B---3--:R-:W-:Y:S05]  /*2680*/  @!P0 BRA `(.L_x_57) ;  /* 0xfffffffc00f88947 */ /* 0x008fea000383ffff */
[----:B------:R-:W-:Y:S05]  /*2690*/  BRA `(.L_x_68) ;  /* 0xfffffff400e47947 */ /* 0x000fea000383ffff */
.L_x_59:
[----:B------:R-:W4:Y:S02]  /*26a0*/  SYNCS.PHASECHK.TRANS64.TRYWAIT P0, [UR8+0x6010], R3 ;  /* 0x00601003ff0075a7 */ /* 0x000f240008001108 */
[----:B----4-:R-:W-:Y:S05]  /*26b0*/  @!P0 BRA `(.L_x_59) ;  /* 0xfffffffc00f88947 */ /* 0x010fea000383ffff */
[----:B------:R-:W-:Y:S05]  /*26c0*/  BRA `(.L_x_69) ;  /* 0xfffffff800347947 */ /* 0x000fea000383ffff */
        .weak           $__internal_0_$__cuda_sm10x_tcgen05_guardrail_trap_col_being_dealloced_not_returned_by_alloc
        .type           $__internal_0_$__cuda_sm10x_tcgen05_guardrail_trap_col_being_dealloced_not_returned_by_alloc,@function
        .size           $__internal_0_$__cuda_sm10x_tcgen05_guardrail_trap_col_being_dealloced_not_returned_by_alloc,($__internal_1_$__cuda_sm10x_tcgen05_guardrail_trap_phase_invalid_during_alloc - $__internal_0_$__cuda_sm10x_tcgen05_guardrail_trap_col_being_dealloced_not_returned_by_alloc)
$__internal_0_$__cuda_sm10x_tcgen05_guardrail_trap_col_being_dealloced_not_returned_by_alloc:
[----:B------:R-:W-:Y:S05]  /*26d0*/  BPT.TRAP 0x1 ;  /* 0x000000040000795c */ /* 0x000fea0000300000 */
[----:B------:R-:W-:-:S04]  /*26e0*/  IMAD.MOV.U32 R3, RZ, RZ, 0x0 ;  /* 0x00000000ff037424 */ /* 0x000fc800078e00ff */
[----:B------:R-:W-:Y:S05]  /*26f0*/  RET.REL.NODEC R2 `(gluon_tcgen05) ;  /* 0xffffffd802407950 */ /* 0x000fea0003c3ffff */
        .weak           $__internal_1_$__cuda_sm10x_tcgen05_guardrail_trap_phase_invalid_during_alloc
        .type           $__internal_1_$__cuda_sm10x_tcgen05_guardrail_trap_phase_invalid_during_alloc,@function
        .size           $__internal_1_$__cuda_sm10x_tcgen05_guardrail_trap_phase_invalid_during_alloc,($__internal_2_$__cuda_sm10x_tcgen05_guardrail_trap_unallocated_columns_being_dealloced - $__internal_1_$__cuda_sm10x_tcgen05_guardrail_trap_phase_invalid_during_alloc)
$__internal_1_$__cuda_sm10x_tcgen05_guardrail_trap_phase_invalid_during_alloc:
[----:B------:R-:W-:Y:S05]  /*2700*/  BPT.TRAP 0x1 ;  /* 0x000000040000795c */ /* 0x000fea0000300000 */
[----:B------:R-:W-:-:S04]  /*2710*/  IMAD.MOV.U32 R3, RZ, RZ, 0x0 ;  /* 0x00000000ff037424 */ /* 0x000fc800078e00ff */
[----:B------:R-:W-:Y:S05]  /*2720*/  RET.REL.NODEC R2 `(gluon_tcgen05) ;  /* 0xffffffd802347950 */ /* 0x000fea0003c3ffff */
        .weak           $__internal_2_$__cuda_sm10x_tcgen05_guardrail_trap_unallocated_columns_being_dealloced
        .type           $__internal_2_$__cuda_sm10x_tcgen05_guardrail_trap_unallocated_columns_being_dealloced,@function
        .size           $__internal_2_$__cuda_sm10x_tcgen05_guardrail_trap_unallocated_columns_being_dealloced,(.L_x_73 - $__internal_2_$__cuda_sm10x_tcgen05_guardrail_trap_unallocated_columns_being_dealloced)
$__internal_2_$__cuda_sm10x_tcgen05_guardrail_trap_unallocated_columns_being_dealloced:
[----:B------:R-:W-:Y:S05]  /*2730*/  BPT.TRAP 0x1 ;  /* 0x000000040000795c */ /* 0x000fea0000300000 */
[----:B------:R-:W-:-:S04]  /*2740*/  IMAD.MOV.U32 R3, RZ, RZ, 0x0 ;  /* 0x00000000ff037424 */ /* 0x000fc800078e00ff */
[----:B------:R-:W-:Y:S05]  /*2750*/  RET.REL.NODEC R2 `(gluon_tcgen05) ;  /* 0xffffffd802287950 */ /* 0x000fea0003c3ffff */
.L_x_70:
[----:B------:R-:W-:-:S00]  /*2760*/  BRA `(.L_x_70) ;  /* 0xfffffffc00fc7947 */ /* 0x000fc0000383ffff */
[----:B------:R-:W-:-:S00]  /*2770*/  NOP ;  /* 0x0000000000007918 */ /* 0x000fc00000000000 */
        /* <DEDUP_REMOVED lines=8> */
.L_x_73:


//--------------------- .nv.shared.gluon_tcgen05  --------------------------
	.section	.nv.shared.gluon_tcgen05,"aw",@nobits
	.sectionflags	@""
	.align	16
	.zero		1024


//--------------------- .nv.shared.reserved.0     --------------------------
	.section	.nv.shared.reserved.0,"aw",@nobits
	.align	8
	.weak		__nv_reservedSMEM_offset_0_alias
	.size		__nv_reservedSMEM_offset_0_alias, 0, 64
	.other		__nv_reservedSMEM_offset_0_alias,@"STO_CUDA_RESERVED_SHARED STV_DEFAULT"
__nv_reservedSMEM_offset_0_alias:
	.zero		0
.nv.shared.reserved.0:
	.zero		64
	.weak		__nv_reservedSMEM_allocation_phase
	.type		__nv_reservedSMEM_allocation_phase,@object
	.size		__nv_reservedSMEM_allocation_phase,(.L_0 - __nv_reservedSMEM_allocation_phase)
__nv_reservedSMEM_allocation_phase:
	.zero		1
.L_0:
	.zero		7
	.weak		__nv_reservedSMEM_devtool_atexit_pc
	.type		__nv_reservedSMEM_devtool_atexit_pc,@object
	.size		__nv_reservedSMEM_devtool_atexit_pc,(__nv_reservedSMEM_allocation_mask - __nv_reservedSMEM_devtool_atexit_pc)
__nv_reservedSMEM_devtool_atexit_pc:
	.zero		8
	.weak		__nv_reservedSMEM_allocation_mask
	.type		__nv_reservedSMEM_allocation_mask,@object
	.size		__nv_reservedSMEM_allocation_mask,(.L_2 - __nv_reservedSMEM_allocation_mask)
__nv_reservedSMEM_allocation_mask:
	.zero		4
.L_2:


//--------------------- .nv.constant0.gluon_tcgen05 --------------------------
	.section	.nv.constant0.gluon_tcgen05,"a",@progbits
	.sectionflags	@""
	.align	4
.nv.constant0.gluon_tcgen05:
	.zero		976


//--------------------- SYMBOLS --------------------------

	.type		.nv.reservedSmem.offset0,@object
	.size		.nv.reservedSmem.offset0,0x4
	.type		.nv.reservedSmem.cap,@object
	.size		.nv.reservedSmem.cap,0x4
